def matmul_kernel(
    a_ptr,
    b_ptr,
    c_ptr,
    M,
    N,
    K,
    stride_am,
    stride_ak,
    stride_bk,
    stride_bn,
    stride_cm,
    stride_cn,
    BLOCK_M: tl.constexpr,
    BLOCK_N: tl.constexpr,
    BLOCK_K: tl.constexpr,
    GROUP_M: tl.constexpr,
):
    pid = tl.program_id(axis=0)
    num_pid_m = tl.cdiv(M, BLOCK_M)
    num_pid_n = tl.cdiv(N, BLOCK_N)
    num_pid_in_group = GROUP_M * num_pid_n
    group_id = pid // num_pid_in_group
    first_pid_m = group_id * GROUP_M
    group_size_m = min(num_pid_m - first_pid_m, GROUP_M)
    pid_m = first_pid_m + ((pid % num_pid_in_group) % group_size_m)
    pid_n = (pid % num_pid_in_group) // group_size_m

    offs_am = (pid_m * BLOCK_M + tl.arange(0, BLOCK_M)) % M
    offs_bn = (pid_n * BLOCK_N + tl.arange(0, BLOCK_N)) % N
    offs_k = tl.arange(0, BLOCK_K)
    a_ptrs = a_ptr + offs_am[:, None] * stride_am + offs_k[None, :] * stride_ak
    b_ptrs = b_ptr + offs_k[:, None] * stride_bk + offs_bn[None, :] * stride_bn

    acc = tl.zeros((BLOCK_M, BLOCK_N), dtype=tl.float32)
    for kk in range(0, tl.cdiv(K, BLOCK_K)):
        a = tl.load(a_ptrs, mask=offs_k[None, :] < K - kk * BLOCK_K, other=0.0)
        b = tl.load(b_ptrs, mask=offs_k[:, None] < K - kk * BLOCK_K, other=0.0)
        acc = tl.dot(a, b, acc)
        a_ptrs += BLOCK_K * stride_ak
        b_ptrs += BLOCK_K * stride_bk

    c = acc.to(c_ptr.dtype.element_ty)
    offs_cm = pid_m * BLOCK_M + tl.arange(0, BLOCK_M)
    offs_cn = pid_n * BLOCK_N + tl.arange(0, BLOCK_N)
    c_ptrs = c_ptr + offs_cm[:, None] * stride_cm + offs_cn[None, :] * stride_cn
    mask = (offs_cm[:, None] < M) & (offs_cn[None, :] < N)
    tl.store(c_ptrs, c, mask=mask)

# config = {"BLOCK_K": 16, "BLOCK_M": 64, "BLOCK_N": 64, "GROUP_M": 8, "arch": "sm_90", "dtype": "bf16", "num_ctas": 1, "num_stages": 3, "num_warps": 4}
# arch = sm_90


// ===== COMPILED SASS (sm_90a) =====

	.target	sm_90a

	.elftype	@"ET_EXEC"


//--------------------- .note.nv.tkinfo           --------------------------
	.section	.note.nv.tkinfo,"",@"SHT_NOTE"
	.sectionflags	@"SHF_NOTE_NV_TKINFO"
	.tkinfo
        /*0018*/ 	.word	0x00000002
        /*0030*/ 	.string	""
        /*0030*/ 	.string	"ptxas"
        /*0030*/ 	.string	"Cuda compilation tools, release 13.0, V13.0.88"
        /*0030*/ 	.string	"Build cuda_13.0.r13.0/compiler.36424714_0"
        /*0030*/ 	.string	"-v  -suppress-debug-info  -lineinfo  -arch sm_90a "



//--------------------- .note.nv.cuinfo           --------------------------
	.section	.note.nv.cuinfo,"",@"SHT_NOTE"
	.sectionflags	@"SHF_NOTE_NV_CUINFO"
        /*0018*/ 	.short	0x0002
        /*001a*/ 	.short	0x005a
        /*001c*/ 	.short	0x0082
	.zero		2


//--------------------- .nv.info                  --------------------------
	.section	.nv.info,"",@"SHT_CUDA_INFO"
	.align	4


	//----- nvinfo : EIATTR_REGCOUNT
	.align		4
        /*0000*/ 	.byte	0x04, 0x2f
        /*0002*/ 	.short	(.L_1 - .L_0)
	.align		4
.L_0:
        /*0004*/ 	.word	index@(matmul_kernel)
        /*0008*/ 	.word	0x00000060


	//----- nvinfo : EIATTR_FRAME_SIZE
	.align		4
.L_1:
        /*000c*/ 	.byte	0x04, 0x11
        /*000e*/ 	.short	(.L_3 - .L_2)
	.align		4
.L_2:
        /*0010*/ 	.word	index@(matmul_kernel)
        /*0014*/ 	.word	0x00000000


	//----- nvinfo : EIATTR_MIN_STACK_SIZE
	.align		4
.L_3:
        /*0018*/ 	.byte	0x04, 0x12
        /*001a*/ 	.short	(.L_5 - .L_4)
	.align		4
.L_4:
        /*001c*/ 	.word	index@(matmul_kernel)
        /*0020*/ 	.word	0x00000000
.L_5:


//--------------------- .nv.compat                --------------------------
	.section	.nv.compat,"",@"SHT_CUDA_COMPAT_INFO"
	.align	4
        /*0000*/ 	.byte	0x02, 0x09, 0x01, 0x00, 0x02, 0x02, 0x04, 0x00, 0x02, 0x05, 0x05, 0x00, 0x03, 0x07, 0x01, 0x01
        /*0010*/ 	.byte	0x02, 0x03, 0x00, 0x00, 0x02, 0x06, 0x01, 0x00, 0x04, 0x0b, 0x08, 0x00, 0x00, 0x00, 0x00, 0x00
        /*0020*/ 	.byte	0x00, 0x00, 0x00, 0x00


//--------------------- .nv.info.matmul_kernel    --------------------------
	.section	.nv.info.matmul_kernel,"",@"SHT_CUDA_INFO"
	.sectionflags	@""
	.align	4


	//----- nvinfo : EIATTR_CUDA_API_VERSION
	.align		4
        /*0000*/ 	.byte	0x04, 0x37
        /*0002*/ 	.short	(.L_7 - .L_6)
.L_6:
        /*0004*/ 	.word	0x00000082


	//----- nvinfo : EIATTR_KPARAM_INFO
	.align		4
.L_7:
        /*0008*/ 	.byte	0x04, 0x17
        /*000a*/ 	.short	(.L_9 - .L_8)
.L_8:
        /*000c*/ 	.word	0x00000000
        /*0010*/ 	.short	0x000d
        /*0012*/ 	.short	0x0048
        /*0014*/ 	.byte	0x00, 0xf4, 0x21, 0x00


	//----- nvinfo : EIATTR_KPARAM_INFO
	.align		4
.L_9:
        /*0018*/ 	.byte	0x04, 0x17
        /*001a*/ 	.short	(.L_11 - .L_10)
.L_10:
        /*001c*/ 	.word	0x00000000
        /*0020*/ 	.short	0x000c
        /*0022*/ 	.short	0x0040
        /*0024*/ 	.byte	0x00, 0xf4, 0x21, 0x00


	//----- nvinfo : EIATTR_KPARAM_INFO
	.align		4
.L_11:
        /*0028*/ 	.byte	0x04, 0x17
        /*002a*/ 	.short	(.L_13 - .L_12)
.L_12:
        /*002c*/ 	.word	0x00000000
        /*0030*/ 	.short	0x000b
        /*0032*/ 	.short	0x0038
        /*0034*/ 	.byte	0x00, 0xf0, 0x11, 0x00


	//----- nvinfo : EIATTR_KPARAM_INFO
	.align		4
.L_13:
        /*0038*/ 	.byte	0x04, 0x17
        /*003a*/ 	.short	(.L_15 - .L_14)
.L_14:
        /*003c*/ 	.word	0x00000000
        /*0040*/ 	.short	0x000a
        /*0042*/ 	.short	0x0034
        /*0044*/ 	.byte	0x00, 0xf0, 0x11, 0x00


	//----- nvinfo : EIATTR_KPARAM_INFO
	.align		4
.L_15:
        /*0048*/ 	.byte	0x04, 0x17
        /*004a*/ 	.short	(.L_17 - .L_16)
.L_16:
        /*004c*/ 	.word	0x00000000
        /*0050*/ 	.short	0x0009
        /*0052*/ 	.short	0x0030
        /*0054*/ 	.byte	0x00, 0xf0, 0x11, 0x00


	//----- nvinfo : EIATTR_KPARAM_INFO
	.align		4
.L_17:
        /*0058*/ 	.byte	0x04, 0x17
        /*005a*/ 	.short	(.L_19 - .L_18)
.L_18:
        /*005c*/ 	.word	0x00000000
        /*0060*/ 	.short	0x0008
        /*0062*/ 	.short	0x002c
        /*0064*/ 	.byte	0x00, 0xf0, 0x11, 0x00


	//----- nvinfo : EIATTR_KPARAM_INFO
	.align		4
.L_19:
        /*0068*/ 	.byte	0x04, 0x17
        /*006a*/ 	.short	(.L_21 - .L_20)
.L_20:
        /*006c*/ 	.word	0x00000000
        /*0070*/ 	.short	0x0007
        /*0072*/ 	.short	0x0028
        /*0074*/ 	.byte	0x00, 0xf0, 0x11, 0x00


	//----- nvinfo : EIATTR_KPARAM_INFO
	.align		4
.L_21:
        /*0078*/ 	.byte	0x04, 0x17
        /*007a*/ 	.short	(.L_23 - .L_22)
.L_22:
        /*007c*/ 	.word	0x00000000
        /*0080*/ 	.short	0x0006
        /*0082*/ 	.short	0x0024
        /*0084*/ 	.byte	0x00, 0xf0, 0x11, 0x00


	//----- nvinfo : EIATTR_KPARAM_INFO
	.align		4
.L_23:
        /*0088*/ 	.byte	0x04, 0x17
        /*008a*/ 	.short	(.L_25 - .L_24)
.L_24:
        /*008c*/ 	.word	0x00000000
        /*0090*/ 	.short	0x0005
        /*0092*/ 	.short	0x0020
        /*0094*/ 	.byte	0x00, 0xf0, 0x11, 0x00


	//----- nvinfo : EIATTR_KPARAM_INFO
	.align		4
.L_25:
        /*0098*/ 	.byte	0x04, 0x17
        /*009a*/ 	.short	(.L_27 - .L_26)
.L_26:
        /*009c*/ 	.word	0x00000000
        /*00a0*/ 	.short	0x0004
        /*00a2*/ 	.short	0x001c
        /*00a4*/ 	.byte	0x00, 0xf0, 0x11, 0x00


	//----- nvinfo : EIATTR_KPARAM_INFO
	.align		4
.L_27:
        /*00a8*/ 	.byte	0x04, 0x17
        /*00aa*/ 	.short	(.L_29 - .L_28)
.L_28:
        /*00ac*/ 	.word	0x00000000
        /*00b0*/ 	.short	0x0003
        /*00b2*/ 	.short	0x0018
        /*00b4*/ 	.byte	0x00, 0xf0, 0x11, 0x00


	//----- nvinfo : EIATTR_KPARAM_INFO
	.align		4
.L_29:
        /*00b8*/ 	.byte	0x04, 0x17
        /*00ba*/ 	.short	(.L_31 - .L_30)
.L_30:
        /*00bc*/ 	.word	0x00000000
        /*00c0*/ 	.short	0x0002
        /*00c2*/ 	.short	0x0010
        /*00c4*/ 	.byte	0x00, 0xf4, 0x21, 0x00


	//----- nvinfo : EIATTR_KPARAM_INFO
	.align		4
.L_31:
        /*00c8*/ 	.byte	0x04, 0x17
        /*00ca*/ 	.short	(.L_33 - .L_32)
.L_32:
        /*00cc*/ 	.word	0x00000000
        /*00d0*/ 	.short	0x0001
        /*00d2*/ 	.short	0x0008
        /*00d4*/ 	.byte	0x00, 0xf4, 0x21, 0x00


	//----- nvinfo : EIATTR_KPARAM_INFO
	.align		4
.L_33:
        /*00d8*/ 	.byte	0x04, 0x17
        /*00da*/ 	.short	(.L_35 - .L_34)
.L_34:
        /*00dc*/ 	.word	0x00000000
        /*00e0*/ 	.short	0x0000
        /*00e2*/ 	.short	0x0000
        /*00e4*/ 	.byte	0x00, 0xf4, 0x21, 0x00


	//----- nvinfo : EIATTR_SPARSE_MMA_MASK
	.align		4
.L_35:
        /*00e8*/ 	.byte	0x03, 0x50
        /*00ea*/ 	.short	0x0000


	//----- nvinfo : EIATTR_MAXREG_COUNT
	.align		4
        /*00ec*/ 	.byte	0x03, 0x1b
        /*00ee*/ 	.short	0x00ff


	//----- nvinfo : EIATTR_NUM_BARRIERS
	.align		4
        /*00f0*/ 	.byte	0x02, 0x4c
        /*00f2*/ 	.byte	0x01
	.zero		1


	//----- nvinfo : EIATTR_MERCURY_ISA_VERSION
	.align		4
        /*00f4*/ 	.byte	0x03, 0x5f
        /*00f6*/ 	.short	0x0101


	//----- nvinfo : EIATTR_EXIT_INSTR_OFFSETS
	.align		4
        /*00f8*/ 	.byte	0x04, 0x1c
        /*00fa*/ 	.short	(.L_37 - .L_36)


	//   ....[0]....
.L_36:
        /*00fc*/ 	.word	0x00002ac0


	//   ....[1]....
        /*0100*/ 	.word	0x00002af0


	//----- nvinfo : EIATTR_REQNTID
	.align		4
.L_37:
        /*0104*/ 	.byte	0x04, 0x10
        /*0106*/ 	.short	(.L_39 - .L_38)
.L_38:
        /*0108*/ 	.word	0x00000080
        /*010c*/ 	.word	0x00000001
        /*0110*/ 	.word	0x00000001


	//----- nvinfo : EIATTR_CBANK_PARAM_SIZE
	.align		4
.L_39:
        /*0114*/ 	.byte	0x03, 0x19
        /*0116*/ 	.short	0x0050


	//----- nvinfo : EIATTR_PARAM_CBANK
	.align		4
        /*0118*/ 	.byte	0x04, 0x0a
        /*011a*/ 	.short	(.L_41 - .L_40)
	.align		4
.L_40:
        /*011c*/ 	.word	index@(.nv.constant0.matmul_kernel)
        /*0120*/ 	.short	0x0210
        /*0122*/ 	.short	0x0050


	//----- nvinfo : EIATTR_SW_WAR
	.align		4
.L_41:
        /*0124*/ 	.byte	0x04, 0x36
        /*0126*/ 	.short	(.L_43 - .L_42)
.L_42:
        /*0128*/ 	.word	0x00000008
.L_43:


//--------------------- .nv.callgraph             --------------------------
	.section	.nv.callgraph,"",@"SHT_CUDA_CALLGRAPH"
	.align	4
	.sectionentsize	8
	.align		4
        /*0000*/ 	.word	0x00000000
	.align		4
        /*0004*/ 	.word	0xffffffff
	.align		4
        /*0008*/ 	.word	0x00000000
	.align		4
        /*000c*/ 	.word	0xfffffffe
	.align		4
        /*0010*/ 	.word	0x00000000
	.align		4
        /*0014*/ 	.word	0xfffffffd
	.align		4
        /*0018*/ 	.word	0x00000000
	.align		4
        /*001c*/ 	.word	0xfffffffc


//--------------------- .text.matmul_kernel       --------------------------
	.section	.text.matmul_kernel,"ax",@progbits
	.align	128
        .global         matmul_kernel
        .type           matmul_kernel,@function
        .size           matmul_kernel,(.L_x_3 - matmul_kernel)
        .other          matmul_kernel,@"STO_CUDA_ENTRY STV_DEFAULT"
matmul_kernel:
.text.matmul_kernel:
[----:B------:R-:W-:Y:S08]  /*0000*/  LDC R1, c[0x0][0x28] ;  /* 0x00000a00ff017b82 */ /* 0x000ff00000000800 */
[----:B------:R-:W0:Y:S01]  /*0010*/  LDC.64 R10, c[0x0][0x228] ;  /* 0x00008a00ff0a7b82 */ /* 0x000e220000000a00 */
[----:B------:R-:W1:Y:S01]  /*0020*/  S2R R5, SR_CTAID.X ;  /* 0x0000000000057919 */ /* 0x000e620000002500 */
[----:B------:R-:W-:Y:S01]  /*0030*/  UMOV UR4, 0x400 ;  /* 0x0000040000047882 */ /* 0x000fe20000000000 */
[----:B------:R-:W-:Y:S01]  /*0040*/  ULDC.64 UR10, c[0x0][0x208] ;  /* 0x00008200000a7ab9 */ /* 0x000fe20000000a00 */
[----:B------:R-:W-:-:S02]  /*0050*/  CS2R R24, SRZ ;  /* 0x0000000000187805 */ /* 0x000fc4000001ff00 */
[----:B------:R-:W-:Y:S02]  /*0060*/  CS2R R26, SRZ ;  /* 0x00000000001a7805 */ /* 0x000fe4000001ff00 */
[----:B------:R-:W-:Y:S02]  /*0070*/  CS2R R32, SRZ ;  /* 0x0000000000207805 */ /* 0x000fe4000001ff00 */
[----:B------:R-:W-:Y:S01]  /*0080*/  CS2R R34, SRZ ;  /* 0x0000000000227805 */ /* 0x000fe2000001ff00 */
[----:B------:R-:W2:Y:S01]  /*0090*/  LDC R20, c[0x0][0x230] ;  /* 0x00008c00ff147b82 */ /* 0x000ea20000000800 */
[----:B------:R-:W-:Y:S02]  /*00a0*/  CS2R R40, SRZ ;  /* 0x0000000000287805 */ /* 0x000fe4000001ff00 */
[----:B------:R-:W-:Y:S02]  /*00b0*/  CS2R R42, SRZ ;  /* 0x00000000002a7805 */ /* 0x000fe4000001ff00 */
[----:B------:R-:W-:-:S02]  /*00c0*/  CS2R R48, SRZ ;  /* 0x0000000000307805 */ /* 0x000fc4000001ff00 */
[----:B------:R-:W-:Y:S01]  /*00d0*/  CS2R R50, SRZ ;  /* 0x0000000000327805 */ /* 0x000fe2000001ff00 */
[----:B------:R-:W3:Y:S01]  /*00e0*/  S2UR UR8, SR_CgaCtaId ;  /* 0x00000000000879c3 */ /* 0x000ee20000008800 */
[----:B0-----:R-:W-:-:S05]  /*00f0*/  VIADD R0, R11, 0x3f ;  /* 0x0000003f0b007836 */ /* 0x001fca0000000000 */
[----:B------:R-:W-:Y:S01]  /*0100*/  SHF.R.S32.HI R3, RZ, 0x1f, R0 ;  /* 0x0000001fff037819 */ /* 0x000fe20000011400 */
[----:B--2---:R-:W-:-:S03]  /*0110*/  VIADD R20, R20, 0xf ;  /* 0x0000000f14147836 */ /* 0x004fc60000000000 */
[----:B------:R-:W-:Y:S02]  /*0120*/  LEA.HI R3, R3, R0, RZ, 0x6 ;  /* 0x0000000003037211 */ /* 0x000fe400078f30ff */
[----:B-1----:R-:W-:Y:S02]  /*0130*/  IABS R8, R5 ;  /* 0x0000000500087213 */ /* 0x002fe40000000000 */
[----:B------:R-:W-:Y:S01]  /*0140*/  SHF.R.S32.HI R3, RZ, 0x6, R3 ;  /* 0x00000006ff037819 */ /* 0x000fe20000011403 */
[----:B---3--:R-:W-:-:S04]  /*0150*/  ULEA UR8, UR8, UR4, 0x18 ;  /* 0x0000000408087291 */ /* 0x008fc8000f8ec03f */
[----:B------:R-:W-:-:S05]  /*0160*/  IMAD.SHL.U32 R4, R3, 0x8, RZ ;  /* 0x0000000803047824 */ /* 0x000fca00078e00ff */
[-C--:B------:R-:W-:Y:S02]  /*0170*/  IABS R7, R4.reuse ;  /* 0x0000000400077213 */ /* 0x080fe40000000000 */
[----:B------:R-:W-:Y:S02]  /*0180*/  IABS R12, R4 ;  /* 0x00000004000c7213 */ /* 0x000fe40000000000 */
[----:B------:R-:W0:Y:S08]  /*0190*/  I2F.RP R0, R7 ;  /* 0x0000000700007306 */ /* 0x000e300000209400 */
[----:B0-----:R-:W0:Y:S02]  /*01a0*/  MUFU.RCP R0, R0 ;  /* 0x0000000000007308 */ /* 0x001e240000001000 */
[----:B0-----:R-:W-:-:S02]  /*01b0*/  VIADD R2, R0, 0xffffffe ;  /* 0x0ffffffe00027836 */ /* 0x001fc40000000000 */
[----:B------:R-:W-:-:S04]  /*01c0*/  IMAD.MOV R0, RZ, RZ, -R12 ;  /* 0x000000ffff007224 */ /* 0x000fc800078e0a0c */
[----:B------:R0:W1:Y:S02]  /*01d0*/  F2I.FTZ.U32.TRUNC.NTZ R3, R2 ;  /* 0x0000000200037305 */ /* 0x000064000021f000 */
[----:B0-----:R-:W-:Y:S02]  /*01e0*/  IMAD.MOV.U32 R2, RZ, RZ, RZ ;  /* 0x000000ffff027224 */ /* 0x001fe400078e00ff */
[----:B-1----:R-:W-:-:S04]  /*01f0*/  IMAD.MOV R6, RZ, RZ, -R3 ;  /* 0x000000ffff067224 */ /* 0x002fc800078e0a03 */
[----:B------:R-:W-:Y:S02]  /*0200*/  IMAD R9, R6, R7, RZ ;  /* 0x0000000706097224 */ /* 0x000fe400078e02ff */
[----:B------:R-:W-:Y:S02]  /*0210*/  IMAD.MOV.U32 R6, RZ, RZ, R8 ;  /* 0x000000ffff067224 */ /* 0x000fe400078e0008 */
[----:B------:R-:W-:-:S06]  /*0220*/  IMAD.HI.U32 R3, R3, R9, R2 ;  /* 0x0000000903037227 */ /* 0x000fcc00078e0002 */
[----:B------:R-:W-:-:S04]  /*0230*/  IMAD.HI.U32 R3, R3, R6, RZ ;  /* 0x0000000603037227 */ /* 0x000fc800078e00ff */
[----:B------:R-:W-:-:S05]  /*0240*/  IMAD R0, R3, R0, R6 ;  /* 0x0000000003007224 */ /* 0x000fca00078e0206 */
[----:B------:R-:W-:-:S13]  /*0250*/  ISETP.GT.U32.AND P1, PT, R7, R0, PT ;  /* 0x000000000700720c */ /* 0x000fda0003f24070 */
[----:B------:R-:W-:Y:S02]  /*0260*/  @!P1 IMAD.IADD R0, R0, 0x1, -R7 ;  /* 0x0000000100009824 */ /* 0x000fe400078e0a07 */
[----:B------:R-:W-:Y:S01]  /*0270*/  @!P1 VIADD R3, R3, 0x1 ;  /* 0x0000000103039836 */ /* 0x000fe20000000000 */
[----:B------:R-:W-:Y:S02]  /*0280*/  ISETP.NE.AND P1, PT, R4, RZ, PT ;  /* 0x000000ff0400720c */ /* 0x000fe40003f25270 */
[----:B------:R-:W-:Y:S02]  /*0290*/  ISETP.GE.U32.AND P0, PT, R0, R7, PT ;  /* 0x000000070000720c */ /* 0x000fe40003f06070 */
[----:B------:R-:W-:-:S04]  /*02a0*/  LOP3.LUT R0, R5, R4, RZ, 0x3c, !PT ;  /* 0x0000000405007212 */ /* 0x000fc800078e3cff */
[----:B------:R-:W-:Y:S01]  /*02b0*/  ISETP.GE.AND P2, PT, R0, RZ, PT ;  /* 0x000000ff0000720c */ /* 0x000fe20003f46270 */
[----:B------:R-:W-:-:S06]  /*02c0*/  VIADD R0, R10, 0x3f ;  /* 0x0000003f0a007836 */ /* 0x000fcc0000000000 */
[----:B------:R-:W-:-:S04]  /*02d0*/  @P0 VIADD R3, R3, 0x1 ;  /* 0x0000000103030836 */ /* 0x000fc80000000000 */
[----:B------:R-:W-:Y:S01]  /*02e0*/  IMAD.MOV.U32 R2, RZ, RZ, R3 ;  /* 0x000000ffff027224 */ /* 0x000fe200078e0003 */
[----:B------:R-:W-:-:S03]  /*02f0*/  SHF.R.S32.HI R3, RZ, 0x1f, R0 ;  /* 0x0000001fff037819 */ /* 0x000fc60000011400 */
[----:B------:R-:W-:Y:S01]  /*0300*/  @!P2 IMAD.MOV R2, RZ, RZ, -R2 ;  /* 0x000000ffff02a224 */ /* 0x000fe200078e0a02 */
[----:B------:R-:W-:Y:S02]  /*0310*/  @!P1 LOP3.LUT R2, RZ, R4, RZ, 0x33, !PT ;  /* 0x00000004ff029212 */ /* 0x000fe400078e33ff */
[----:B------:R-:W-:-:S03]  /*0320*/  LEA.HI R3, R3, R0, RZ, 0x6 ;  /* 0x0000000003037211 */ /* 0x000fc600078f30ff */
[----:B------:R-:W-:Y:S02]  /*0330*/  IMAD.SHL.U32 R6, R2, 0x8, RZ ;  /* 0x0000000802067824 */ /* 0x000fe400078e00ff */
[----:B------:R-:W-:-:S03]  /*0340*/  IMAD.MOV R2, RZ, RZ, -R2 ;  /* 0x000000ffff027224 */ /* 0x000fc600078e0a02 */
[----:B------:R-:W-:Y:S01]  /*0350*/  LEA.HI.SX32 R3, R3, -R6, 0x1a ;  /* 0x8000000603037211 */ /* 0x000fe200078fd2ff */
[----:B------:R-:W-:-:S03]  /*0360*/  IMAD R4, R4, R2, R5 ;  /* 0x0000000204047224 */ /* 0x000fc600078e0205 */
[----:B------:R-:W-:Y:S02]  /*0370*/  VIMNMX R13, R3, 0x8, PT ;  /* 0x00000008030d7848 */ /* 0x000fe40003fe0100 */
[----:B------:R-:W-:Y:S02]  /*0380*/  IABS R9, R4 ;  /* 0x0000000400097213 */ /* 0x000fe40000000000 */
[----:B------:R-:W-:-:S04]  /*0390*/  IABS R7, R13 ;  /* 0x0000000d00077213 */ /* 0x000fc80000000000 */
[----:B------:R-:W0:Y:S08]  /*03a0*/  I2F.RP R0, R7 ;  /* 0x0000000700007306 */ /* 0x000e300000209400 */
[----:B0-----:R-:W0:Y:S02]  /*03b0*/  MUFU.RCP R0, R0 ;  /* 0x0000000000007308 */ /* 0x001e240000001000 */
[----:B0-----:R-:W-:-:S06]  /*03c0*/  VIADD R3, R0, 0xffffffe ;  /* 0x0ffffffe00037836 */ /* 0x001fcc0000000000 */
[----:B------:R-:W0:Y:S02]  /*03d0*/  F2I.FTZ.U32.TRUNC.NTZ R3, R3 ;  /* 0x0000000300037305 */ /* 0x000e24000021f000 */
[----:B0-----:R-:W-:-:S04]  /*03e0*/  IMAD.MOV R8, RZ, RZ, -R3 ;  /* 0x000000ffff087224 */ /* 0x001fc800078e0a03 */
[----:B------:R-:W-:Y:S01]  /*03f0*/  IMAD.MOV.U32 R2, RZ, RZ, R8 ;  /* 0x000000ffff027224 */ /* 0x000fe200078e0008 */
[----:B------:R-:W-:-:S03]  /*0400*/  IABS R8, R13 ;  /* 0x0000000d00087213 */ /* 0x000fc60000000000 */
[----:B------:R-:W-:Y:S02]  /*0410*/  IMAD R5, R2, R7, RZ ;  /* 0x0000000702057224 */ /* 0x000fe400078e02ff */
[----:B------:R-:W-:Y:S02]  /*0420*/  IMAD.MOV.U32 R2, RZ, RZ, RZ ;  /* 0x000000ffff027224 */ /* 0x000fe400078e00ff */
[----:B------:R-:W-:Y:S02]  /*0430*/  IMAD.MOV R0, RZ, RZ, -R8 ;  /* 0x000000ffff007224 */ /* 0x000fe400078e0a08 */
        /* <DEDUP_REMOVED lines=9> */
[----:B------:R-:W-:Y:S02]  /*04d0*/  ISETP.GE.AND P2, PT, R0, RZ, PT ;  /* 0x000000ff0000720c */ /* 0x000fe40003f46270 */
[----:B------:R-:W0:Y:S05]  /*04e0*/  S2R R0, SR_TID.X ;  /* 0x0000000000007919 */ /* 0x000e2a0000002100 */
[----:B------:R-:W-:Y:S01]  /*04f0*/  @P0 VIADD R2, R2, 0x1 ;  /* 0x0000000102020836 */ /* 0x000fe20000000000 */
[----:B------:R-:W-:-:S03]  /*0500*/  ISETP.GE.AND P0, PT, R20, 0x10, PT ;  /* 0x000000101400780c */ /* 0x000fc60003f06270 */
[----:B------:R-:W-:-:S04]  /*0510*/  IMAD.MOV.U32 R3, RZ, RZ, R2 ;  /* 0x000000ffff037224 */ /* 0x000fc800078e0002 */
[----:B------:R-:W-:Y:S01]  /*0520*/  @!P2 IMAD.MOV R3, RZ, RZ, -R3 ;  /* 0x000000ffff03a224 */ /* 0x000fe200078e0a03 */
[----:B------:R-:W-:-:S05]  /*0530*/  @!P1 LOP3.LUT R3, RZ, R13, RZ, 0x33, !PT ;  /* 0x0000000dff039212 */ /* 0x000fca00078e33ff */
[----:B------:R-:W-:Y:S02]  /*0540*/  IMAD.MOV R2, RZ, RZ, -R3 ;  /* 0x000000ffff027224 */ /* 0x000fe400078e0a03 */
[----:B------:R-:W-:Y:S02]  /*0550*/  IMAD.SHL.U32 R3, R3, 0x40, RZ ;  /* 0x0000004003037824 */ /* 0x000fe400078e00ff */
[----:B------:R-:W-:-:S04]  /*0560*/  IMAD R2, R13, R2, R4 ;  /* 0x000000020d027224 */ /* 0x000fc800078e0204 */
[----:B------:R-:W-:Y:S01]  /*0570*/  IMAD.IADD R4, R6, 0x1, R2 ;  /* 0x0000000106047824 */ /* 0x000fe200078e0202 */
[C---:B0-----:R-:W-:Y:S02]  /*0580*/  LOP3.LUT R5, R0.reuse, 0x3f, RZ, 0xc0, !PT ;  /* 0x0000003f00057812 */ /* 0x041fe400078ec0ff */
[----:B------:R-:W-:Y:S02]  /*0590*/  SHF.R.U32.HI R2, RZ, 0x6, R0 ;  /* 0x00000006ff027819 */ /* 0x000fe40000011600 */
[----:B------:R-:W-:Y:S01]  /*05a0*/  LOP3.LUT R6, R0, 0x70, RZ, 0xc0, !PT ;  /* 0x0000007000067812 */ /* 0x000fe200078ec0ff */
[----:B------:R-:W-:Y:S01]  /*05b0*/  IMAD R4, R4, 0x40, R5 ;  /* 0x0000004004047824 */ /* 0x000fe200078e0205 */
[----:B------:R-:W-:Y:S01]  /*05c0*/  SGXT.U32 R2, R2, 0x1 ;  /* 0x000000010202781a */ /* 0x000fe20000000000 */
[----:B------:R-:W-:Y:S06]  /*05d0*/  @!P0 BRA `(.L_x_0) ;  /* 0x00000014007c8947 */ /* 0x000fec0003800000 */
[----:B------:R-:W-:Y:S01]  /*05e0*/  IABS R22, R10 ;  /* 0x0000000a00167213 */ /* 0x000fe20000000000 */
[----:B------:R-:W-:Y:S01]  /*05f0*/  ULDC UR4, c[0x0][0x234] ;  /* 0x00008d0000047ab9 */ /* 0x000fe20000000800 */
[----:B------:R-:W-:Y:S01]  /*0600*/  IABS R19, R11 ;  /* 0x0000000b00137213 */ /* 0x000fe20000000000 */
[----:B------:R-:W-:Y:S01]  /*0610*/  ULDC.64 UR6, c[0x0][0x210] ;  /* 0x0000840000067ab9 */ /* 0x000fe20000000a00 */
[----:B------:R-:W0:Y:S01]  /*0620*/  I2F.RP R13, R22 ;  /* 0x00000016000d7306 */ /* 0x000e220000209400 */
[----:B------:R-:W-:Y:S01]  /*0630*/  LEA.HI R24, R6, R3, RZ, 0x1c ;  /* 0x0000000306187211 */ /* 0x000fe200078fe0ff */
[----:B------:R-:W-:Y:S01]  /*0640*/  ULDC UR5, c[0x0][0x240] ;  /* 0x0000900000057ab9 */ /* 0x000fe20000000800 */
[----:B------:R-:W-:Y:S01]  /*0650*/  IABS R17, R4 ;  /* 0x0000000400117213 */ /* 0x000fe20000000000 */
[----:B------:R-:W-:Y:S01]  /*0660*/  IMAD.SHL.U32 R5, R5, 0x2, RZ ;  /* 0x0000000205057824 */ /* 0x000fe200078e00ff */
[----:B------:R-:W-:Y:S01]  /*0670*/  ISETP.GE.AND P3, PT, R4, RZ, PT ;  /* 0x000000ff0400720c */ /* 0x000fe20003f66270 */
[C---:B------:R-:W-:Y:S01]  /*0680*/  VIADD R26, R24.reuse, 0x30 ;  /* 0x00000030181a7836 */ /* 0x040fe20000000000 */
[----:B------:R-:W-:Y:S01]  /*0690*/  IABS R23, R24 ;  /* 0x0000001800177213 */ /* 0x000fe20000000000 */
[----:B------:R-:W1:Y:S01]  /*06a0*/  I2F.RP R12, R19 ;  /* 0x00000013000c7306 */ /* 0x000e620000209400 */
[----:B------:R-:W-:Y:S01]  /*06b0*/  VIADD R25, R24, 0x38 ;  /* 0x0000003818197836 */ /* 0x000fe20000000000 */
[----:B------:R-:W-:Y:S01]  /*06c0*/  ISETP.NE.AND P4, PT, R10, RZ, PT ;  /* 0x000000ff0a00720c */ /* 0x000fe20003f85270 */
[C---:B------:R-:W-:Y:S01]  /*06d0*/  VIADD R27, R24.reuse, 0x28 ;  /* 0x00000028181b7836 */ /* 0x040fe20000000000 */
[----:B------:R-:W2:Y:S01]  /*06e0*/  LDC R73, c[0x0][0x238] ;  /* 0x00008e00ff497b82 */ /* 0x000ea20000000800 */
[----:B------:R-:W-:Y:S01]  /*06f0*/  VIADD R28, R24, 0x20 ;  /* 0x00000020181c7836 */ /* 0x000fe20000000000 */
[----:B------:R-:W-:Y:S01]  /*0700*/  LOP3.LUT R57, R2, 0x4, RZ, 0xfc, !PT ;  /* 0x0000000402397812 */ /* 0x000fe200078efcff */
[C---:B------:R-:W-:Y:S01]  /*0710*/  VIADD R29, R24.reuse, 0x18 ;  /* 0x00000018181d7836 */ /* 0x040fe20000000000 */
[----:B0-----:R-:W0:Y:S01]  /*0720*/  MUFU.RCP R13, R13 ;  /* 0x0000000d000d7308 */ /* 0x001e220000001000 */
[----:B------:R-:W-:Y:S01]  /*0730*/  VIADD R30, R24, 0x10 ;  /* 0x00000010181e7836 */ /* 0x000fe20000000000 */
[----:B------:R-:W-:Y:S01]  /*0740*/  LOP3.LUT R58, R2, 0x6, RZ, 0xfc, !PT ;  /* 0x00000006023a7812 */ /* 0x000fe200078efcff */
[----:B------:R-:W-:Y:S01]  /*0750*/  VIADD R31, R24, 0x8 ;  /* 0x00000008181f7836 */ /* 0x000fe20000000000 */
[----:B------:R-:W-:-:S02]  /*0760*/  IABS R16, R29 ;  /* 0x0000001d00107213 */ /* 0x000fc40000000000 */
[----:B------:R-:W-:Y:S02]  /*0770*/  CS2R R32, SRZ ;  /* 0x0000000000207805 */ /* 0x000fe4000001ff00 */
[----:B------:R-:W-:Y:S02]  /*0780*/  IABS R18, R30 ;  /* 0x0000001e00127213 */ /* 0x000fe40000000000 */
[----:B------:R-:W-:Y:S01]  /*0790*/  CS2R R34, SRZ ;  /* 0x0000000000227805 */ /* 0x000fe2000001ff00 */
[----:B-1----:R-:W1:Y:S01]  /*07a0*/  MUFU.RCP R12, R12 ;  /* 0x0000000c000c7308 */ /* 0x002e620000001000 */
[----:B------:R-:W-:Y:S02]  /*07b0*/  IABS R21, R31 ;  /* 0x0000001f00157213 */ /* 0x000fe40000000000 */
[----:B------:R-:W-:Y:S02]  /*07c0*/  CS2R R36, SRZ ;  /* 0x0000000000247805 */ /* 0x000fe4000001ff00 */
[----:B------:R-:W-:-:S02]  /*07d0*/  LOP3.LUT R59, R2, 0x8, RZ, 0xfc, !PT ;  /* 0x00000008023b7812 */ /* 0x000fc400078efcff */
[----:B------:R-:W-:Y:S02]  /*07e0*/  CS2R R38, SRZ ;  /* 0x0000000000267805 */ /* 0x000fe4000001ff00 */
[C---:B------:R-:W-:Y:S02]  /*07f0*/  LOP3.LUT R66, R2.reuse, 0xa, RZ, 0xfc, !PT ;  /* 0x0000000a02427812 */ /* 0x040fe400078efcff */
[----:B------:R-:W-:Y:S02]  /*0800*/  CS2R R40, SRZ ;  /* 0x0000000000287805 */ /* 0x000fe4000001ff00 */
[C---:B------:R-:W-:Y:S02]  /*0810*/  LOP3.LUT R67, R2.reuse, 0xc, RZ, 0xfc, !PT ;  /* 0x0000000c02437812 */ /* 0x040fe400078efcff */
[----:B------:R-:W-:Y:S01]  /*0820*/  CS2R R42, SRZ ;  /* 0x00000000002a7805 */ /* 0x000fe2000001ff00 */
[----:B0-----:R-:W-:Y:S01]  /*0830*/  VIADD R8, R13, 0xffffffe ;  /* 0x0ffffffe0d087836 */ /* 0x001fe20000000000 */
[----:B------:R-:W-:-:S02]  /*0840*/  LOP3.LUT R68, R2, 0xe, RZ, 0xfc, !PT ;  /* 0x0000000e02447812 */ /* 0x000fc400078efcff */
[----:B------:R-:W-:Y:S02]  /*0850*/  CS2R R44, SRZ ;  /* 0x00000000002c7805 */ /* 0x000fe4000001ff00 */
[----:B------:R-:W-:Y:S01]  /*0860*/  LOP3.LUT R56, R2, 0x2, RZ, 0xfc, !PT ;  /* 0x0000000202387812 */ /* 0x000fe200078efcff */
[----:B------:R0:W3:Y:S01]  /*0870*/  F2I.FTZ.U32.TRUNC.NTZ R9, R8 ;  /* 0x0000000800097305 */ /* 0x0000e2000021f000 */
[----:B--2---:R-:W-:Y:S01]  /*0880*/  IMAD R74, R57, R73, RZ ;  /* 0x00000049394a7224 */ /* 0x004fe200078e02ff */
[----:B------:R-:W-:Y:S02]  /*0890*/  CS2R R46, SRZ ;  /* 0x00000000002e7805 */ /* 0x000fe4000001ff00 */
[----:B------:R-:W-:Y:S01]  /*08a0*/  CS2R R48, SRZ ;  /* 0x0000000000307805 */ /* 0x000fe2000001ff00 */
[----:B-1----:R-:W-:Y:S01]  /*08b0*/  VIADD R7, R12, 0xffffffe ;  /* 0x0ffffffe0c077836 */ /* 0x002fe20000000000 */
[----:B------:R-:W-:Y:S02]  /*08c0*/  IABS R12, R25 ;  /* 0x00000019000c7213 */ /* 0x000fe40000000000 */
[----:B------:R-:W-:-:S02]  /*08d0*/  CS2R R50, SRZ ;  /* 0x0000000000327805 */ /* 0x000fc4000001ff00 */
[----:B------:R-:W-:Y:S02]  /*08e0*/  CS2R R52, SRZ ;  /* 0x0000000000347805 */ /* 0x000fe4000001ff00 */
[----:B------:R-:W-:Y:S01]  /*08f0*/  CS2R R54, SRZ ;  /* 0x0000000000367805 */ /* 0x000fe2000001ff00 */
[----:B0-----:R-:W-:Y:S01]  /*0900*/  IMAD.MOV.U32 R8, RZ, RZ, RZ ;  /* 0x000000ffff087224 */ /* 0x001fe200078e00ff */
[----:B------:R-:W0:Y:S01]  /*0910*/  F2I.FTZ.U32.TRUNC.NTZ R7, R7 ;  /* 0x0000000700077305 */ /* 0x000e22000021f000 */
[----:B------:R-:W-:Y:S01]  /*0920*/  ULDC UR9, c[0x0][0x230] ;  /* 0x00008c0000097ab9 */ /* 0x000fe20000000800 */
[----:B---3--:R-:W-:-:S04]  /*0930*/  IMAD.MOV R15, RZ, RZ, -R9 ;  /* 0x000000ffff0f7224 */ /* 0x008fc800078e0a09 */
[----:B------:R-:W-:-:S04]  /*0940*/  IMAD R15, R15, R22, RZ ;  /* 0x000000160f0f7224 */ /* 0x000fc800078e02ff */
[----:B------:R-:W-:Y:S01]  /*0950*/  IMAD.HI.U32 R9, R9, R15, R8 ;  /* 0x0000000f09097227 */ /* 0x000fe200078e0008 */
[----:B------:R-:W-:-:S03]  /*0960*/  IABS R15, R27 ;  /* 0x0000001b000f7213 */ /* 0x000fc60000000000 */
[----:B0-----:R-:W-:Y:S02]  /*0970*/  IMAD.MOV R6, RZ, RZ, -R7 ;  /* 0x000000ffff067224 */ /* 0x001fe400078e0a07 */
[----:B------:R-:W-:-:S04]  /*0980*/  IMAD.HI.U32 R9, R9, R17, RZ ;  /* 0x0000001109097227 */ /* 0x000fc800078e00ff */
[----:B------:R-:W-:Y:S02]  /*0990*/  IMAD R13, R6, R19, RZ ;  /* 0x00000013060d7224 */ /* 0x000fe400078e02ff */
[----:B------:R-:W-:Y:S02]  /*09a0*/  IMAD.MOV.U32 R6, RZ, RZ, RZ ;  /* 0x000000ffff067224 */ /* 0x000fe400078e00ff */
[----:B------:R-:W-:Y:S02]  /*09b0*/  IMAD.MOV R8, RZ, RZ, -R9 ;  /* 0x000000ffff087224 */ /* 0x000fe400078e0a09 */
[----:B------:R-:W-:Y:S01]  /*09c0*/  IMAD.HI.U32 R6, R7, R13, R6 ;  /* 0x0000000d07067227 */ /* 0x000fe200078e0006 */
[----:B------:R-:W-:-:S03]  /*09d0*/  IABS R7, R26 ;  /* 0x0000001a00077213 */ /* 0x000fc60000000000 */
[----:B------:R-:W-:Y:S02]  /*09e0*/  IMAD R17, R22, R8, R17 ;  /* 0x0000000816117224 */ /* 0x000fe400078e0211 */
[----:B------:R-:W-:Y:S02]  /*09f0*/  IMAD.MOV.U32 R9, RZ, RZ, R7 ;  /* 0x000000ffff097224 */ /* 0x000fe400078e0007 */
[----:B------:R-:W-:Y:S01]  /*0a00*/  IMAD.HI.U32 R7, R6, R12, RZ ;  /* 0x0000000c06077227 */ /* 0x000fe200078e00ff */
[----:B------:R-:W-:-:S03]  /*0a10*/  ISETP.GT.U32.AND P0, PT, R22, R17, PT ;  /* 0x000000111600720c */ /* 0x000fc60003f04070 */
[----:B------:R-:W-:-:S04]  /*0a20*/  IMAD.HI.U32 R8, R6, R9, RZ ;  /* 0x0000000906087227 */ /* 0x000fc800078e00ff */
[----:B------:R-:W-:Y:S02]  /*0a30*/  IMAD.MOV R7, RZ, RZ, -R7 ;  /* 0x000000ffff077224 */ /* 0x000fe400078e0a07 */
[----:B------:R-:W-:Y:S02]  /*0a40*/  IMAD.MOV R14, RZ, RZ, -R8 ;  /* 0x000000ffff0e7224 */ /* 0x000fe400078e0a08 */
[----:B------:R-:W-:Y:S01]  /*0a50*/  IMAD R8, R19, R7, R12 ;  /* 0x0000000713087224 */ /* 0x000fe200078e020c */
[----:B------:R-:W-:Y:S01]  /*0a60*/  IABS R12, R28 ;  /* 0x0000001c000c7213 */ /* 0x000fe20000000000 */
[----:B------:R-:W-:-:S03]  /*0a70*/  IMAD.HI.U32 R7, R6, R15, RZ ;  /* 0x0000000f06077227 */ /* 0x000fc600078e00ff */
[C---:B------:R-:W-:Y:S01]  /*0a80*/  ISETP.GT.U32.AND P1, PT, R19.reuse, R8, PT ;  /* 0x000000081300720c */ /* 0x040fe20003f24070 */
[C---:B------:R-:W-:Y:S02]  /*0a90*/  IMAD R9, R19.reuse, R14, R9 ;  /* 0x0000000e13097224 */ /* 0x040fe400078e0209 */
[----:B------:R-:W-:Y:S02]  /*0aa0*/  IMAD.MOV.U32 R14, RZ, RZ, R12 ;  /* 0x000000ffff0e7224 */ /* 0x000fe400078e000c */
[----:B------:R-:W-:Y:S01]  /*0ab0*/  IMAD.MOV R12, RZ, RZ, -R7 ;  /* 0x000000ffff0c7224 */ /* 0x000fe200078e0a07 */
[----:B------:R-:W-:Y:S01]  /*0ac0*/  ISETP.GT.U32.AND P5, PT, R19, R9, PT ;  /* 0x000000091300720c */ /* 0x000fe20003fa4070 */
[----:B------:R-:W-:Y:S02]  /*0ad0*/  @!P0 IMAD.IADD R17, R17, 0x1, -R22 ;  /* 0x0000000111118824 */ /* 0x000fe400078e0a16 */
[----:B------:R-:W-:-:S03]  /*0ae0*/  IMAD.HI.U32 R7, R6, R14, RZ ;  /* 0x0000000e06077227 */ /* 0x000fc600078e00ff */
[----:B------:R-:W-:Y:S01]  /*0af0*/  ISETP.GT.U32.AND P0, PT, R22, R17, PT ;  /* 0x000000111600720c */ /* 0x000fe20003f04070 */
[----:B------:R-:W-:-:S04]  /*0b00*/  IMAD.HI.U32 R13, R6, R16, RZ ;  /* 0x00000010060d7227 */ /* 0x000fc800078e00ff */
[----:B------:R-:W-:Y:S02]  /*0b10*/  IMAD.MOV R7, RZ, RZ, -R7 ;  /* 0x000000ffff077224 */ /* 0x000fe400078e0a07 */
[C---:B------:R-:W-:Y:S02]  /*0b20*/  IMAD R12, R19.reuse, R12, R15 ;  /* 0x0000000c130c7224 */ /* 0x040fe400078e020f */
[----:B------:R-:W-:Y:S02]  /*0b30*/  IMAD.MOV R15, RZ, RZ, -R13 ;  /* 0x000000ffff0f7224 */ /* 0x000fe400078e0a0d */
[C---:B------:R-:W-:Y:S01]  /*0b40*/  IMAD R13, R19.reuse, R7, R14 ;  /* 0x00000007130d7224 */ /* 0x040fe200078e020e */
[----:B------:R-:W-:Y:S01]  /*0b50*/  ISETP.GT.U32.AND P6, PT, R19, R12, PT ;  /* 0x0000000c1300720c */ /* 0x000fe20003fc4070 */
[----:B------:R-:W-:-:S04]  /*0b60*/  IMAD.HI.U32 R7, R6, R18, RZ ;  /* 0x0000001206077227 */ /* 0x000fc800078e00ff */
[C---:B------:R-:W-:Y:S02]  /*0b70*/  IMAD R14, R19.reuse, R15, R16 ;  /* 0x0000000f130e7224 */ /* 0x040fe400078e0210 */
[----:B------:R-:W-:Y:S02]  /*0b80*/  IMAD.MOV R7, RZ, RZ, -R7 ;  /* 0x000000ffff077224 */ /* 0x000fe400078e0a07 */
[----:B------:R-:W-:Y:S01]  /*0b90*/  IMAD.HI.U32 R15, R6, R21, RZ ;  /* 0x00000015060f7227 */ /* 0x000fe200078e00ff */
[----:B------:R-:W-:-:S03]  /*0ba0*/  ISETP.GT.U32.AND P2, PT, R19, R14, PT ;  /* 0x0000000e1300720c */ /* 0x000fc60003f44070 */
[----:B------:R-:W-:-:S04]  /*0bb0*/  IMAD.HI.U32 R16, R6, R23, RZ ;  /* 0x0000001706107227 */ /* 0x000fc800078e00ff */
[----:B------:R-:W-:Y:S01]  /*0bc0*/  @!P0 IMAD.IADD R17, R17, 0x1, -R22 ;  /* 0x0000000111118824 */ /* 0x000fe200078e0a16 */
[C---:B------:R-:W-:Y:S01]  /*0bd0*/  ISETP.GT.U32.AND P0, PT, R19.reuse, R13, PT ;  /* 0x0000000d1300720c */ /* 0x040fe20003f04070 */
[C---:B------:R-:W-:Y:S01]  /*0be0*/  IMAD R6, R19.reuse, R7, R18 ;  /* 0x0000000713067224 */ /* 0x040fe200078e0212 */
[----:B------:R-:W-:Y:S01]  /*0bf0*/  SHF.R.S32.HI R7, RZ, 0x1f, R20 ;  /* 0x0000001fff077819 */ /* 0x000fe20000011414 */
[----:B------:R-:W-:Y:S01]  /*0c00*/  @!P3 IMAD.MOV R17, RZ, RZ, -R17 ;  /* 0x000000ffff11b224 */ /* 0x000fe200078e0a11 */
[----:B------:R-:W-:Y:S01]  /*0c10*/  @!P4 LOP3.LUT R17, RZ, R10, RZ, 0x33, !PT ;  /* 0x0000000aff11c212 */ /* 0x000fe200078e33ff */
[----:B------:R-:W-:Y:S01]  /*0c20*/  IMAD.MOV R16, RZ, RZ, -R16 ;  /* 0x000000ffff107224 */ /* 0x000fe200078e0a10 */
[----:B------:R-:W-:Y:S01]  /*0c30*/  ISETP.GT.U32.AND P3, PT, R19, R6, PT ;  /* 0x000000061300720c */ /* 0x000fe20003f64070 */
[----:B------:R-:W-:Y:S01]  /*0c40*/  @!P5 IMAD.IADD R9, R9, 0x1, -R19 ;  /* 0x000000010909d824 */ /* 0x000fe200078e0a13 */
[----:B------:R-:W-:Y:S01]  /*0c50*/  LEA.HI R20, R7, R20, RZ, 0x4 ;  /* 0x0000001407147211 */ /* 0x000fe200078f20ff */
[C---:B------:R-:W-:Y:S01]  /*0c60*/  IMAD R10, R19.reuse, R16, R23 ;  /* 0x00000010130a7224 */ /* 0x040fe200078e0217 */
[----:B------:R-:W-:Y:S01]  /*0c70*/  LOP3.LUT R23, R0, 0xf, RZ, 0xc0, !PT ;  /* 0x0000000f00177812 */ /* 0x000fe200078ec0ff */
[--C-:B------:R-:W-:Y:S01]  /*0c80*/  @!P1 IMAD.IADD R8, R8, 0x1, -R19.reuse ;  /* 0x0000000108089824 */ /* 0x100fe200078e0a13 */
[----:B------:R-:W-:Y:S01]  /*0c90*/  ISETP.GT.U32.AND P4, PT, R19, R9, PT ;  /* 0x000000091300720c */ /* 0x000fe20003f84070 */
[--C-:B------:R-:W-:Y:S01]  /*0ca0*/  @!P0 IMAD.IADD R13, R13, 0x1, -R19.reuse ;  /* 0x000000010d0d8824 */ /* 0x100fe200078e0a13 */
[----:B------:R-:W-:Y:S01]  /*0cb0*/  ISETP.GE.AND P0, PT, R25, RZ, PT ;  /* 0x000000ff1900720c */ /* 0x000fe20003f06270 */
[--C-:B------:R-:W-:Y:S01]  /*0cc0*/  @!P2 IMAD.IADD R14, R14, 0x1, -R19.reuse ;  /* 0x000000010e0ea824 */ /* 0x100fe200078e0a13 */
[C---:B------:R-:W-:Y:S01]  /*0cd0*/  ISETP.GT.U32.AND P2, PT, R19.reuse, R10, PT ;  /* 0x0000000a1300720c */ /* 0x040fe20003f44070 */
[----:B------:R-:W-:Y:S01]  /*0ce0*/  @!P6 IMAD.IADD R12, R12, 0x1, -R19 ;  /* 0x000000010c0ce824 */ /* 0x000fe200078e0a13 */
[C---:B------:R-:W-:Y:S01]  /*0cf0*/  ISETP.GT.U32.AND P6, PT, R19.reuse, R8, PT ;  /* 0x000000081300720c */ /* 0x040fe20003fc4070 */
[----:B------:R-:W-:Y:S01]  /*0d00*/  IMAD.MOV R22, RZ, RZ, -R15 ;  /* 0x000000ffff167224 */ /* 0x000fe200078e0a0f */
[----:B------:R-:W-:Y:S01]  /*0d10*/  SHF.R.S32.HI R20, RZ, 0x4, R20 ;  /* 0x00000004ff147819 */ /* 0x000fe20000011414 */
[----:B------:R-:W-:Y:S01]  /*0d20*/  @!P3 IMAD.IADD R6, R6, 0x1, -R19 ;  /* 0x000000010606b824 */ /* 0x000fe200078e0a13 */
[C---:B------:R-:W-:Y:S01]  /*0d30*/  ISETP.GT.U32.AND P3, PT, R19.reuse, R13, PT ;  /* 0x0000000d1300720c */ /* 0x040fe20003f64070 */
[C---:B------:R-:W-:Y:S01]  /*0d40*/  IMAD R15, R19.reuse, R22, R21 ;  /* 0x00000016130f7224 */ /* 0x040fe200078e0215 */
[----:B------:R-:W-:Y:S01]  /*0d50*/  ISETP.GT.U32.AND P5, PT, R19, R12, PT ;  /* 0x0000000c1300720c */ /* 0x000fe20003fa4070 */
[--C-:B------:R-:W-:Y:S01]  /*0d60*/  @!P4 IMAD.IADD R9, R9, 0x1, -R19.reuse ;  /* 0x000000010909c824 */ /* 0x100fe200078e0a13 */
[----:B------:R-:W-:Y:S01]  /*0d70*/  ISETP.GT.U32.AND P4, PT, R19, R6, PT ;  /* 0x000000061300720c */ /* 0x000fe20003f84070 */
[----:B------:R-:W-:Y:S01]  /*0d80*/  IMAD R17, R17, UR4, RZ ;  /* 0x0000000411117c24 */ /* 0x000fe2000f8e02ff */
[----:B------:R-:W-:Y:S01]  /*0d90*/  ISETP.GT.U32.AND P1, PT, R19, R15, PT ;  /* 0x0000000f1300720c */ /* 0x000fe20003f24070 */
[--C-:B------:R-:W-:Y:S01]  /*0da0*/  @!P2 IMAD.IADD R10, R10, 0x1, -R19.reuse ;  /* 0x000000010a0aa824 */ /* 0x100fe200078e0a13 */
[----:B------:R-:W-:Y:S01]  /*0db0*/  ISETP.GE.AND P2, PT, R26, RZ, PT ;  /* 0x000000ff1a00720c */ /* 0x000fe20003f46270 */
[----:B------:R-:W-:Y:S01]  /*0dc0*/  @!P6 IMAD.IADD R8, R8, 0x1, -R19 ;  /* 0x000000010808e824 */ /* 0x000fe200078e0a13 */
[----:B------:R-:W-:Y:S01]  /*0dd0*/  USHF.R.U32.HI UR4, URZ, 0x4, UR8 ;  /* 0x000000043f047899 */ /* 0x000fe20008011608 */
[----:B------:R-:W-:-:S02]  /*0de0*/  IMAD R18, R2, R73, RZ ;  /* 0x0000004902127224 */ /* 0x000fc400078e02ff */
[--C-:B------:R-:W-:Y:S01]  /*0df0*/  @!P3 IMAD.IADD R13, R13, 0x1, -R19.reuse ;  /* 0x000000010d0db824 */ /* 0x100fe200078e0a13 */
[----:B------:R-:W-:Y:S01]  /*0e00*/  ISETP.GT.U32.AND P3, PT, R19, R10, PT ;  /* 0x0000000a1300720c */ /* 0x000fe20003f64070 */
[----:B------:R-:W-:Y:S01]  /*0e10*/  @!P0 IMAD.MOV R8, RZ, RZ, -R8 ;  /* 0x000000ffff088224 */ /* 0x000fe200078e0a08 */
[----:B------:R-:W-:Y:S01]  /*0e20*/  ISETP.GE.AND P0, PT, R27, RZ, PT ;  /* 0x000000ff1b00720c */ /* 0x000fe20003f06270 */
[--C-:B------:R-:W-:Y:S01]  /*0e30*/  @!P4 IMAD.IADD R6, R6, 0x1, -R19.reuse ;  /* 0x000000010606c824 */ /* 0x100fe200078e0a13 */
[----:B------:R-:W-:Y:S01]  /*0e40*/  LOP3.LUT P4, RZ, R0, 0x40, RZ, 0xc0, !PT ;  /* 0x0000004000ff7812 */ /* 0x000fe2000788c0ff */
[--C-:B------:R-:W-:Y:S01]  /*0e50*/  @!P1 IMAD.IADD R15, R15, 0x1, -R19.reuse ;  /* 0x000000010f0f9824 */ /* 0x100fe200078e0a13 */
[C---:B------:R-:W-:Y:S01]  /*0e60*/  ISETP.GT.U32.AND P1, PT, R19.reuse, R14, PT ;  /* 0x0000000e1300720c */ /* 0x040fe20003f24070 */
[----:B------:R-:W-:Y:S01]  /*0e70*/  @!P5 IMAD.IADD R12, R12, 0x1, -R19 ;  /* 0x000000010c0cd824 */ /* 0x000fe200078e0a13 */
[----:B------:R-:W-:Y:S01]  /*0e80*/  SEL R16, RZ, 0x90, !P4 ;  /* 0x00000090ff107807 */ /* 0x000fe20006000000 */
[----:B------:R-:W-:Y:S01]  /*0e90*/  @!P2 IMAD.MOV R9, RZ, RZ, -R9 ;  /* 0x000000ffff09a224 */ /* 0x000fe200078e0a09 */
[----:B------:R-:W-:Y:S01]  /*0ea0*/  ISETP.GT.U32.AND P6, PT, R19, R15, PT ;  /* 0x0000000f1300720c */ /* 0x000fe20003fc4070 */
[----:B------:R-:W-:Y:S01]  /*0eb0*/  IMAD R21, R66, R73, RZ ;  /* 0x0000004942157224 */ /* 0x000fe200078e02ff */
[----:B------:R-:W-:Y:S01]  /*0ec0*/  ISETP.GE.AND P4, PT, R30, RZ, PT ;  /* 0x000000ff1e00720c */ /* 0x000fe20003f86270 */
[--C-:B------:R-:W-:Y:S01]  /*0ed0*/  @!P3 IMAD.IADD R10, R10, 0x1, -R19.reuse ;  /* 0x000000010a0ab824 */ /* 0x100fe200078e0a13 */
[----:B------:R-:W-:Y:S01]  /*0ee0*/  ISETP.NE.AND P3, PT, R11, RZ, PT ;  /* 0x000000ff0b00720c */ /* 0x000fe20003f65270 */
[----:B------:R-:W-:Y:S01]  /*0ef0*/  @!P0 IMAD.MOV R12, RZ, RZ, -R12 ;  /* 0x000000ffff0c8224 */ /* 0x000fe200078e0a0c */
[----:B------:R-:W-:Y:S01]  /*0f00*/  LOP3.LUT R11, RZ, R11, RZ, 0x33, !PT ;  /* 0x0000000bff0b7212 */ /* 0x000fe200078e33ff */
[----:B------:R-:W-:Y:S01]  /*0f10*/  IMAD R22, R59, R73, RZ ;  /* 0x000000493b167224 */ /* 0x000fe200078e02ff */
[----:B------:R-:W-:Y:S01]  /*0f20*/  LEA R60, P0, R17, UR6, 0x1 ;  /* 0x00000006113c7c11 */ /* 0x000fe2000f8008ff */
[----:B------:R-:W-:Y:S01]  /*0f30*/  @!P1 IMAD.IADD R14, R14, 0x1, -R19 ;  /* 0x000000010e0e9824 */ /* 0x000fe200078e0a13 */
[----:B------:R-:W-:-:S02]  /*0f40*/  SEL R12, R11, R12, !P3 ;  /* 0x0000000c0b0c7207 */ /* 0x000fc40005800000 */
[----:B------:R-:W-:Y:S02]  /*0f50*/  CS2R R26, SRZ ;  /* 0x00000000001a7805 */ /* 0x000fe4000001ff00 */
[----:B------:R-:W-:Y:S01]  /*0f60*/  ISETP.GE.AND P5, PT, R24, RZ, PT ;  /* 0x000000ff1800720c */ /* 0x000fe20003fa6270 */
[----:B------:R-:W-:Y:S01]  /*0f70*/  @!P6 IMAD.IADD R15, R15, 0x1, -R19 ;  /* 0x000000010f0fe824 */ /* 0x000fe200078e0a13 */
[----:B------:R-:W-:Y:S01]  /*0f80*/  ISETP.GE.AND P6, PT, R29, RZ, PT ;  /* 0x000000ff1d00720c */ /* 0x000fe20003fc6270 */
[----:B------:R-:W-:Y:S01]  /*0f90*/  IMAD R12, R12, UR5, RZ ;  /* 0x000000050c0c7c24 */ /* 0x000fe2000f8e02ff */
[----:B------:R-:W-:Y:S01]  /*0fa0*/  ISETP.GE.AND P1, PT, R28, RZ, PT ;  /* 0x000000ff1c00720c */ /* 0x000fe20003f26270 */
[----:B------:R-:W-:Y:S01]  /*0fb0*/  @!P4 IMAD.MOV R6, RZ, RZ, -R6 ;  /* 0x000000ffff06c224 */ /* 0x000fe200078e0a06 */
[----:B------:R-:W-:Y:S01]  /*0fc0*/  ISETP.GE.AND P2, PT, R31, RZ, PT ;  /* 0x000000ff1f00720c */ /* 0x000fe20003f46270 */
[----:B------:R-:W-:Y:S01]  /*0fd0*/  IMAD R19, R68, R73, RZ ;  /* 0x0000004944137224 */ /* 0x000fe200078e02ff */
[----:B------:R-:W-:Y:S01]  /*0fe0*/  LEA.HI.X.SX32 R61, R17, UR7, 0x1, P0 ;  /* 0x00000007113d7c11 */ /* 0x000fe200080f0eff */
[----:B------:R-:W-:Y:S01]  /*0ff0*/  ULDC.64 UR6, c[0x0][0x218] ;  /* 0x0000860000067ab9 */ /* 0x000fe20000000a00 */
[----:B------:R-:W-:-:S02]  /*1000*/  LOP3.LUT R5, R16, R5, RZ, 0x3c, !PT ;  /* 0x0000000510057212 */ /* 0x000fc400078e3cff */
[----:B------:R-:W-:Y:S02]  /*1010*/  CS2R R24, SRZ ;  /* 0x0000000000187805 */ /* 0x000fe4000001ff00 */
[C---:B------:R-:W-:Y:S01]  /*1020*/  LEA R81, P4, R12.reuse, UR6, 0x1 ;  /* 0x000000060c517c11 */ /* 0x040fe2000f8808ff */
[----:B------:R-:W-:Y:S01]  /*1030*/  @!P5 IMAD.MOV R10, RZ, RZ, -R10 ;  /* 0x000000ffff0ad224 */ /* 0x000fe200078e0a0a */
[C---:B------:R-:W-:Y:S01]  /*1040*/  SEL R8, R11.reuse, R8, !P3 ;  /* 0x000000080b087207 */ /* 0x040fe20005800000 */
[----:B------:R-:W-:Y:S01]  /*1050*/  @!P6 IMAD.MOV R14, RZ, RZ, -R14 ;  /* 0x000000ffff0ee224 */ /* 0x000fe200078e0a0e */
[----:B------:R-:W-:Y:S01]  /*1060*/  LEA.HI.X.SX32 R16, R12, UR7, 0x1, P4 ;  /* 0x000000070c107c11 */ /* 0x000fe2000a0f0eff */
[----:B------:R-:W-:Y:S01]  /*1070*/  @!P1 IMAD.MOV R13, RZ, RZ, -R13 ;  /* 0x000000ffff0d9224 */ /* 0x000fe200078e0a0d */
[----:B------:R-:W0:Y:S01]  /*1080*/  LDC R12, c[0x0][0x23c] ;  /* 0x00008f00ff0c7b82 */ /* 0x000e220000000800 */
[----:B------:R-:W-:Y:S01]  /*1090*/  @!P2 IMAD.MOV R15, RZ, RZ, -R15 ;  /* 0x000000ffff0fa224 */ /* 0x000fe200078e0a0f */
[C---:B------:R-:W-:Y:S01]  /*10a0*/  SEL R14, R11.reuse, R14, !P3 ;  /* 0x0000000e0b0e7207 */ /* 0x040fe20005800000 */
[----:B------:R-:W-:Y:S01]  /*10b0*/  IMAD R8, R8, UR5, RZ ;  /* 0x0000000508087c24 */ /* 0x000fe2000f8e02ff */
[----:B------:R-:W-:-:S02]  /*10c0*/  SEL R13, R11, R13, !P3 ;  /* 0x0000000d0b0d7207 */ /* 0x000fc40005800000 */
[----:B------:R-:W-:Y:S02]  /*10d0*/  CS2R R28, SRZ ;  /* 0x00000000001c7805 */ /* 0x000fe4000001ff00 */
[C---:B------:R-:W-:Y:S01]  /*10e0*/  SEL R6, R11.reuse, R6, !P3 ;  /* 0x000000060b067207 */ /* 0x040fe20005800000 */
[----:B------:R-:W-:Y:S01]  /*10f0*/  IMAD R14, R14, UR5, RZ ;  /* 0x000000050e0e7c24 */ /* 0x000fe2000f8e02ff */
[----:B------:R-:W-:Y:S01]  /*1100*/  SEL R15, R11, R15, !P3 ;  /* 0x0000000f0b0f7207 */ /* 0x000fe20005800000 */
[----:B------:R-:W-:Y:S01]  /*1110*/  IMAD R13, R13, UR5, RZ ;  /* 0x000000050d0d7c24 */ /* 0x000fe2000f8e02ff */
[C---:B------:R-:W-:Y:S01]  /*1120*/  SEL R10, R11.reuse, R10, !P3 ;  /* 0x0000000a0b0a7207 */ /* 0x040fe20005800000 */
[----:B------:R-:W-:Y:S01]  /*1130*/  IMAD R6, R6, UR5, RZ ;  /* 0x0000000506067c24 */ /* 0x000fe2000f8e02ff */
[----:B------:R-:W-:Y:S01]  /*1140*/  SEL R9, R11, R9, !P3 ;  /* 0x000000090b097207 */ /* 0x000fe20005800000 */
[----:B------:R-:W-:Y:S01]  /*1150*/  IMAD R7, R15, UR5, RZ ;  /* 0x000000050f077c24 */ /* 0x000fe2000f8e02ff */
[----:B------:R-:W-:Y:S01]  /*1160*/  LEA R79, P6, R8, UR6, 0x1 ;  /* 0x00000006084f7c11 */ /* 0x000fe2000f8c08ff */
[----:B------:R-:W-:Y:S01]  /*1170*/  IMAD R10, R10, UR5, RZ ;  /* 0x000000050a0a7c24 */ /* 0x000fe2000f8e02ff */
[----:B------:R-:W-:Y:S01]  /*1180*/  LEA R83, P2, R14, UR6, 0x1 ;  /* 0x000000060e537c11 */ /* 0x000fe2000f8408ff */
[----:B------:R-:W-:Y:S01]  /*1190*/  IMAD R9, R9, UR5, RZ ;  /* 0x0000000509097c24 */ /* 0x000fe2000f8e02ff */
[----:B------:R-:W-:Y:S01]  /*11a0*/  LEA.HI.X.SX32 R8, R8, UR7, 0x1, P6 ;  /* 0x0000000708087c11 */ /* 0x000fe2000b0f0eff */
[----:B------:R-:W-:Y:S01]  /*11b0*/  UIADD3 UR5, UR8, 0x800, URZ ;  /* 0x0000080008057890 */ /* 0x000fe2000fffe03f */
[----:B------:R-:W-:-:S02]  /*11c0*/  LEA R82, P3, R13, UR6, 0x1 ;  /* 0x000000060d527c11 */ /* 0x000fc4000f8608ff */
[----:B------:R-:W-:Y:S02]  /*11d0*/  CS2R R30, SRZ ;  /* 0x00000000001e7805 */ /* 0x000fe4000001ff00 */
[----:B------:R-:W-:Y:S01]  /*11e0*/  LEA R84, P1, R6, UR6, 0x1 ;  /* 0x0000000606547c11 */ /* 0x000fe2000f8208ff */
[----:B------:R-:W-:Y:S01]  /*11f0*/  USHF.R.U32.HI UR5, URZ, 0x4, UR5 ;  /* 0x000000043f057899 */ /* 0x000fe20008011605 */
[----:B------:R-:W-:Y:S01]  /*1200*/  LEA R85, P0, R7, UR6, 0x1 ;  /* 0x0000000607557c11 */ /* 0x000fe2000f8008ff */
[----:B------:R-:W-:Y:S01]  /*1210*/  USGXT.U32 UR4, UR4, 0xe ;  /* 0x0000000e0404789a */ /* 0x000fe20008000000 */
[----:B------:R-:W-:Y:S02]  /*1220*/  LEA R64, P6, R10, UR6, 0x1 ;  /* 0x000000060a407c11 */ /* 0x000fe4000f8c08ff */
[----:B------:R-:W-:Y:S01]  /*1230*/  LEA R80, P5, R9, UR6, 0x1 ;  /* 0x0000000609507c11 */ /* 0x000fe2000f8a08ff */
[----:B------:R-:W-:Y:S01]  /*1240*/  USGXT.U32 UR6, UR5, 0xe ;  /* 0x0000000e0506789a */ /* 0x000fe20008000000 */
[----:B------:R-:W-:-:S02]  /*1250*/  LEA.HI.X.SX32 R17, R14, UR7, 0x1, P2 ;  /* 0x000000070e117c11 */ /* 0x000fc400090f0eff */
[----:B------:R-:W-:Y:S01]  /*1260*/  LEA.HI.X.SX32 R11, R13, UR7, 0x1, P3 ;  /* 0x000000070d0b7c11 */ /* 0x000fe200098f0eff */
[----:B------:R-:W-:Y:S01]  /*1270*/  IMAD.SHL.U32 R13, R73, 0x10, RZ ;  /* 0x00000010490d7824 */ /* 0x000fe200078e00ff */
[----:B------:R-:W-:Y:S01]  /*1280*/  LEA.HI.X.SX32 R72, R6, UR7, 0x1, P1 ;  /* 0x0000000706487c11 */ /* 0x000fe200088f0eff */
[-C--:B------:R-:W-:Y:S01]  /*1290*/  IMAD R6, R67, R73.reuse, RZ ;  /* 0x0000004943067224 */ /* 0x080fe200078e02ff */
[----:B------:R-:W-:Y:S01]  /*12a0*/  LEA.HI.X.SX32 R14, R7, UR7, 0x1, P0 ;  /* 0x00000007070e7c11 */ /* 0x000fe200080f0eff */
[-C--:B------:R-:W-:Y:S01]  /*12b0*/  IMAD R7, R58, R73.reuse, RZ ;  /* 0x000000493a077224 */ /* 0x080fe200078e02ff */
[----:B------:R-:W-:Y:S01]  /*12c0*/  LEA.HI.X.SX32 R65, R10, UR7, 0x1, P6 ;  /* 0x000000070a417c11 */ /* 0x000fe2000b0f0eff */
[----:B0-----:R-:W-:Y:S01]  /*12d0*/  IMAD.SHL.U32 R10, R12, 0x10, RZ ;  /* 0x000000100c0a7824 */ /* 0x001fe200078e00ff */
[----:B------:R-:W-:Y:S01]  /*12e0*/  LEA.HI.X.SX32 R15, R9, UR7, 0x1, P5 ;  /* 0x00000007090f7c11 */ /* 0x000fe2000a8f0eff */
[----:B------:R-:W-:Y:S01]  /*12f0*/  IMAD R12, R23, R12, RZ ;  /* 0x0000000c170c7224 */ /* 0x000fe200078e02ff */
[C---:B------:R-:W-:Y:S01]  /*1300*/  LOP3.LUT R71, R5.reuse, 0x20, RZ, 0x3c, !PT ;  /* 0x0000002005477812 */ /* 0x040fe200078e3cff */
[----:B------:R-:W-:Y:S01]  /*1310*/  IMAD R73, R56, R73, RZ ;  /* 0x0000004938497224 */ /* 0x000fe200078e02ff */
[----:B------:R-:W-:-:S02]  /*1320*/  LOP3.LUT R70, R5, 0x40, RZ, 0x3c, !PT ;  /* 0x0000004005467812 */ /* 0x000fc400078e3cff */
[----:B------:R-:W-:-:S07]  /*1330*/  LOP3.LUT R69, R5, 0x60, RZ, 0x3c, !PT ;  /* 0x0000006005457812 */ /* 0x000fce00078e3cff */
.L_x_1:
[----:B------:R-:W-:Y:S01]  /*1340*/  ISETP.GE.AND P0, PT, R2, UR9, PT ;  /* 0x0000000902007c0c */ /* 0x000fe2000bf06270 */
[----:B------:R-:W-:Y:S01]  /*1350*/  IMAD.WIDE R62, R18, 0x2, R60 ;  /* 0x00000002123e7825 */ /* 0x000fe200078e023c */
[----:B------:R-:W-:Y:S02]  /*1360*/  PRMT R9, RZ, 0x7610, R9 ;  /* 0x00007610ff097816 */ /* 0x000fe40000000009 */
[----:B------:R-:W-:Y:S02]  /*1370*/  ISETP.GE.AND P1, PT, R59, UR9, PT ;  /* 0x000000093b007c0c */ /* 0x000fe4000bf26270 */
[----:B------:R-:W-:-:S07]  /*1380*/  PRMT R78, RZ, 0x7610, R78 ;  /* 0x00007610ff4e7816 */ /* 0x000fce000000004e */
[----:B------:R0:W2:Y:S01]  /*1390*/  @!P0 LDG.E.U16 R9, desc[UR10][R62.64] ;  /* 0x0000000a3e098981 */ /* 0x0000a2000c1e1500 */
[----:B------:R-:W-:Y:S02]  /*13a0*/  ISETP.GE.AND P0, PT, R56, UR9, PT ;  /* 0x0000000938007c0c */ /* 0x000fe4000bf06270 */
[----:B------:R-:W-:Y:S01]  /*13b0*/  PRMT R77, RZ, 0x7610, R77 ;  /* 0x00007610ff4d7816 */ /* 0x000fe2000000004d */
[----:B0-----:R-:W-:-:S05]  /*13c0*/  IMAD.WIDE R62, R22, 0x2, R60 ;  /* 0x00000002163e7825 */ /* 0x001fca00078e023c */
[----:B------:R0:W3:Y:S01]  /*13d0*/  @!P1 LDG.E.U16 R78, desc[UR10][R62.64] ;  /* 0x0000000a3e4e9981 */ /* 0x0000e2000c1e1500 */
[----:B------:R-:W-:Y:S02]  /*13e0*/  ISETP.GE.AND P1, PT, R66, UR9, PT ;  /* 0x0000000942007c0c */ /* 0x000fe4000bf26270 */
[----:B------:R-:W-:Y:S01]  /*13f0*/  PRMT R76, RZ, 0x7610, R76 ;  /* 0x00007610ff4c7816 */ /* 0x000fe2000000004c */
[----:B0-----:R-:W-:-:S05]  /*1400*/  IMAD.WIDE R62, R73, 0x2, R60 ;  /* 0x00000002493e7825 */ /* 0x001fca00078e023c */
[----:B------:R0:W4:Y:S01]  /*1410*/  @!P0 LDG.E.U16 R77, desc[UR10][R62.64] ;  /* 0x0000000a3e4d8981 */ /* 0x000122000c1e1500 */
[----:B------:R-:W-:Y:S01]  /*1420*/  ISETP.GE.AND P0, PT, R57, UR9, PT ;  /* 0x0000000939007c0c */ /* 0x000fe2000bf06270 */
[----:B0-----:R-:W-:-:S05]  /*1430*/  IMAD.WIDE R62, R21, 0x2, R60 ;  /* 0x00000002153e7825 */ /* 0x001fca00078e023c */
[----:B------:R0:W5:Y:S01]  /*1440*/  @!P1 LDG.E.U16 R76, desc[UR10][R62.64] ;  /* 0x0000000a3e4c9981 */ /* 0x000162000c1e1500 */
[----:B------:R-:W-:Y:S02]  /*1450*/  PRMT R75, RZ, 0x7610, R75 ;  /* 0x00007610ff4b7816 */ /* 0x000fe4000000004b */
[----:B------:R-:W-:Y:S01]  /*1460*/  ISETP.GE.AND P1, PT, R67, UR9, PT ;  /* 0x0000000943007c0c */ /* 0x000fe2000bf26270 */
[----:B0-----:R-:W-:Y:S01]  /*1470*/  IMAD.WIDE R62, R74, 0x2, R60 ;  /* 0x000000024a3e7825 */ /* 0x001fe200078e023c */
[----:B------:R-:W-:-:S04]  /*1480*/  PRMT R86, RZ, 0x7610, R86 ;  /* 0x00007610ff567816 */ /* 0x000fc80000000056 */
[----:B------:R0:W5:Y:S01]  /*1490*/  @!P0 LDG.E.U16 R75, desc[UR10][R62.64] ;  /* 0x0000000a3e4b8981 */ /* 0x000162000c1e1500 */
[----:B------:R-:W-:Y:S02]  /*14a0*/  ISETP.GE.AND P0, PT, R58, UR9, PT ;  /* 0x000000093a007c0c */ /* 0x000fe4000bf06270 */
[----:B------:R-:W-:Y:S01]  /*14b0*/  PRMT R87, RZ, 0x7610, R87 ;  /* 0x00007610ff577816 */ /* 0x000fe20000000057 */
[----:B0-----:R-:W-:-:S05]  /*14c0*/  IMAD.WIDE R62, R6, 0x2, R60 ;  /* 0x00000002063e7825 */ /* 0x001fca00078e023c */
[----:B------:R0:W5:Y:S02]  /*14d0*/  @!P1 LDG.E.U16 R86, desc[UR10][R62.64] ;  /* 0x0000000a3e569981 */ /* 0x000164000c1e1500 */
[----:B0-----:R-:W-:-:S05]  /*14e0*/  IMAD.WIDE R62, R7, 0x2, R60 ;  /* 0x00000002073e7825 */ /* 0x001fca00078e023c */
[----:B------:R0:W5:Y:S01]  /*14f0*/  @!P0 LDG.E.U16 R87, desc[UR10][R62.64] ;  /* 0x0000000a3e578981 */ /* 0x000162000c1e1500 */
[----:B------:R-:W-:Y:S02]  /*1500*/  ISETP.GE.AND P0, PT, R68, UR9, PT ;  /* 0x0000000944007c0c */ /* 0x000fe4000bf06270 */
[----:B------:R-:W-:Y:S02]  /*1510*/  PRMT R88, RZ, 0x7610, R88 ;  /* 0x00007610ff587816 */ /* 0x000fe40000000058 */
[----:B------:R-:W-:Y:S01]  /*1520*/  ISETP.GE.AND P1, PT, R23, UR9, PT ;  /* 0x0000000917007c0c */ /* 0x000fe2000bf26270 */
[----:B0-----:R-:W-:-:S08]  /*1530*/  IMAD.WIDE R62, R19, 0x2, R60 ;  /* 0x00000002133e7825 */ /* 0x001fd000078e023c */
[----:B------:R0:W5:Y:S01]  /*1540*/  @!P0 LDG.E.U16 R88, desc[UR10][R62.64] ;  /* 0x0000000a3e588981 */ /* 0x000162000c1e1500 */
[----:B------:R-:W-:Y:S01]  /*1550*/  PRMT R89, RZ, 0x7610, R89 ;  /* 0x00007610ff597816 */ /* 0x000fe20000000059 */
[----:B------:R-:W-:Y:S01]  /*1560*/  BAR.SYNC.DEFER_BLOCKING 0x0 ;  /* 0x0000000000007b1d */ /* 0x000fe20000010000 */
[----:B0-----:R-:W-:Y:S02]  /*1570*/  IMAD.MOV.U32 R62, RZ, RZ, R64 ;  /* 0x000000ffff3e7224 */ /* 0x001fe400078e0040 */
[----:B------:R-:W-:Y:S02]  /*1580*/  IMAD.MOV.U32 R63, RZ, RZ, R65 ;  /* 0x000000ffff3f7224 */ /* 0x000fe400078e0041 */
[----:B------:R-:W-:Y:S02]  /*1590*/  IMAD.MOV.U32 R90, RZ, RZ, R85 ;  /* 0x000000ffff5a7224 */ /* 0x000fe400078e0055 */
[----:B------:R-:W-:-:S04]  /*15a0*/  IMAD.WIDE R64, R12, 0x2, R62 ;  /* 0x000000020c407825 */ /* 0x000fc800078e023e */
[----:B------:R-:W-:Y:S02]  /*15b0*/  IMAD.MOV.U32 R91, RZ, RZ, R14 ;  /* 0x000000ffff5b7224 */ /* 0x000fe400078e000e */
[----:B------:R-:W-:Y:S01]  /*15c0*/  IMAD.MOV.U32 R85, RZ, RZ, R72 ;  /* 0x000000ffff557224 */ /* 0x000fe200078e0048 */
[----:B------:R0:W5:Y:S01]  /*15d0*/  @!P1 LDG.E.U16 R89, desc[UR10][R64.64] ;  /* 0x0000000a40599981 */ /* 0x000162000c1e1500 */
[----:B------:R-:W-:Y:S01]  /*15e0*/  PRMT R14, RZ, 0x7610, R14 ;  /* 0x00007610ff0e7816 */ /* 0x000fe2000000000e */
[----:B------:R-:W-:Y:S02]  /*15f0*/  IMAD.MOV.U32 R92, RZ, RZ, R83 ;  /* 0x000000ffff5c7224 */ /* 0x000fe400078e0053 */
[----:B0-----:R-:W-:-:S04]  /*1600*/  IMAD.WIDE R64, R12, 0x2, R90 ;  /* 0x000000020c407825 */ /* 0x001fc800078e025a */
[--C-:B------:R-:W-:Y:S01]  /*1610*/  IMAD.MOV.U32 R93, RZ, RZ, R17.reuse ;  /* 0x000000ffff5d7224 */ /* 0x100fe200078e0011 */
[----:B------:R-:W-:Y:S01]  /*1620*/  PRMT R17, RZ, 0x7610, R17 ;  /* 0x00007610ff117816 */ /* 0x000fe20000000011 */
[--C-:B------:R-:W-:Y:S01]  /*1630*/  IMAD.MOV.U32 R83, RZ, RZ, R11.reuse ;  /* 0x000000ffff537224 */ /* 0x100fe200078e000b */
[----:B------:R-:W-:Y:S02]  /*1640*/  PRMT R11, RZ, 0x7610, R11 ;  /* 0x00007610ff0b7816 */ /* 0x000fe4000000000b */
[----:B------:R-:W-:Y:S01]  /*1650*/  PRMT R72, RZ, 0x7610, R72 ;  /* 0x00007610ff487816 */ /* 0x000fe20000000048 */
[----:B--2---:R0:W-:Y:S02]  /*1660*/  STS.U16 [R5+UR8], R9 ;  /* 0x0000000905007988 */ /* 0x0041e40008000408 */
[----:B0-----:R-:W-:-:S06]  /*1670*/  PRMT R9, RZ, 0x7610, R9 ;  /* 0x00007610ff097816 */ /* 0x001fcc0000000009 */
[----:B------:R0:W2:Y:S04]  /*1680*/  @!P1 LDG.E.U16 R9, desc[UR10][R64.64] ;  /* 0x0000000a40099981 */ /* 0x0000a8000c1e1500 */
[----:B---3--:R-:W-:Y:S01]  /*1690*/  STS.U16 [R5+UR8+0x400], R78 ;  /* 0x0004004e05007988 */ /* 0x008fe20008000408 */
[----:B0-----:R-:W-:-:S05]  /*16a0*/  IMAD.WIDE R64, R12, 0x2, R84 ;  /* 0x000000020c407825 */ /* 0x001fca00078e0254 */
[----:B------:R0:W3:Y:S04]  /*16b0*/  @!P1 LDG.E.U16 R14, desc[UR10][R64.64] ;  /* 0x0000000a400e9981 */ /* 0x0000e8000c1e1500 */
[----:B----4-:R1:W-:Y:S01]  /*16c0*/  STS.U16 [R71+UR8+0x100], R77 ;  /* 0x0001004d47007988 */ /* 0x0103e20008000408 */
[----:B0-----:R-:W-:-:S05]  /*16d0*/  IMAD.WIDE R64, R12, 0x2, R92 ;  /* 0x000000020c407825 */ /* 0x001fca00078e025c */
[----:B------:R0:W4:Y:S01]  /*16e0*/  @!P1 LDG.E.U16 R17, desc[UR10][R64.64] ;  /* 0x0000000a40119981 */ /* 0x000122000c1e1500 */
[----:B-1----:R-:W-:-:S03]  /*16f0*/  IMAD.MOV.U32 R77, RZ, RZ, R16 ;  /* 0x000000ffff4d7224 */ /* 0x002fc600078e0010 */
[----:B-----5:R1:W-:Y:S01]  /*1700*/  STS.U16 [R71+UR8+0x500], R76 ;  /* 0x0005004c47007988 */ /* 0x0203e20008000408 */
[----:B------:R-:W-:Y:S01]  /*1710*/  PRMT R16, RZ, 0x7610, R16 ;  /* 0x00007610ff107816 */ /* 0x000fe20000000010 */
[----:B0-----:R-:W-:-:S04]  /*1720*/  IMAD.WIDE R64, R12, 0x2, R82 ;  /* 0x000000020c407825 */ /* 0x001fc800078e0252 */
[----:B-1----:R-:W-:Y:S01]  /*1730*/  IMAD.MOV.U32 R76, RZ, RZ, R81 ;  /* 0x000000ffff4c7224 */ /* 0x002fe200078e0051 */
[----:B------:R0:W5:Y:S01]  /*1740*/  @!P1 LDG.E.U16 R11, desc[UR10][R64.64] ;  /* 0x0000000a400b9981 */ /* 0x000162000c1e1500 */
[----:B------:R-:W-:Y:S02]  /*1750*/  IMAD.MOV.U32 R81, RZ, RZ, R15 ;  /* 0x000000ffff517224 */ /* 0x000fe400078e000f */
[----:B------:R-:W-:Y:S01]  /*1760*/  IMAD.MOV.U32 R78, RZ, RZ, R79 ;  /* 0x000000ffff4e7224 */ /* 0x000fe200078e004f */
[----:B------:R-:W-:Y:S01]  /*1770*/  STS.U16 [R70+UR8+0x200], R75 ;  /* 0x0002004b46007988 */ /* 0x000fe20008000408 */
[----:B0-----:R-:W-:-:S05]  /*1780*/  IMAD.WIDE R64, R12, 0x2, R76 ;  /* 0x000000020c407825 */ /* 0x001fca00078e024c */
[----:B------:R0:W5:Y:S01]  /*1790*/  @!P1 LDG.E.U16 R16, desc[UR10][R64.64] ;  /* 0x0000000a40109981 */ /* 0x000162000c1e1500 */
[----:B------:R-:W-:Y:S01]  /*17a0*/  IMAD.MOV.U32 R79, RZ, RZ, R8 ;  /* 0x000000ffff4f7224 */ /* 0x000fe200078e0008 */
[----:B------:R-:W-:Y:S02]  /*17b0*/  PRMT R15, RZ, 0x7610, R15 ;  /* 0x00007610ff0f7816 */ /* 0x000fe4000000000f */
[----:B------:R-:W-:Y:S01]  /*17c0*/  STS.U16 [R70+UR8+0x600], R86 ;  /* 0x0006005646007988 */ /* 0x000fe20008000408 */
[----:B0-----:R-:W-:-:S05]  /*17d0*/  IMAD.WIDE R64, R12, 0x2, R80 ;  /* 0x000000020c407825 */ /* 0x001fca00078e0250 */
[----:B------:R0:W5:Y:S04]  /*17e0*/  @!P1 LDG.E.U16 R72, desc[UR10][R64.64] ;  /* 0x0000000a40489981 */ /* 0x000168000c1e1500 */
[----:B------:R-:W-:Y:S01]  /*17f0*/  STS.U16 [R69+UR8+0x300], R87 ;  /* 0x0003005745007988 */ /* 0x000fe20008000408 */
[----:B0-----:R-:W-:-:S05]  /*1800*/  IMAD.WIDE R64, R12, 0x2, R78 ;  /* 0x000000020c407825 */ /* 0x001fca00078e024e */
[----:B------:R0:W5:Y:S01]  /*1810*/  @!P1 LDG.E.U16 R15, desc[UR10][R64.64] ;  /* 0x0000000a400f9981 */ /* 0x000162000c1e1500 */
[----:B------:R-:W-:Y:S01]  /*1820*/  UMOV UR5, 0x40000040 ;  /* 0x4000004000057882 */ /* 0x000fe20000000000 */
[----:B------:R-:W-:Y:S01]  /*1830*/  UMOV UR7, 0xc0000010 ;  /* 0xc000001000077882 */ /* 0x000fe20000000000 */
[----:B------:R-:W-:Y:S01]  /*1840*/  VIADD R20, R20, 0xffffffff ;  /* 0xffffffff14147836 */ /* 0x000fe20000000000 */
[----:B------:R-:W-:Y:S01]  /*1850*/  STS.U16 [R69+UR8+0x700], R88 ;  /* 0x0007005845007988 */ /* 0x000fe20008000408 */
[----:B------:R-:W-:Y:S01]  /*1860*/  IMAD.WIDE R80, R10, 0x2, R80 ;  /* 0x000000020a507825 */ /* 0x000fe200078e0250 */
[----:B------:R-:W-:Y:S02]  /*1870*/  UIADD3 UR9, UR9, -0x10, URZ ;  /* 0xfffffff009097890 */ /* 0x000fe4000fffe03f */
[----:B------:R-:W-:Y:S01]  /*1880*/  ISETP.NE.U32.AND P0, PT, R20, RZ, PT ;  /* 0x000000ff1400720c */ /* 0x000fe20003f05070 */
[----:B------:R-:W-:-:S04]  /*1890*/  IMAD.WIDE R82, R10, 0x2, R82 ;  /* 0x000000020a527825 */ /* 0x000fc800078e0252 */
[----:B------:R-:W-:-:S04]  /*18a0*/  IMAD.WIDE R84, R10, 0x2, R84 ;  /* 0x000000020a547825 */ /* 0x000fc800078e0254 */
[----:B------:R-:W-:-:S04]  /*18b0*/  IMAD.WIDE R76, R10, 0x2, R76 ;  /* 0x000000020a4c7825 */ /* 0x000fc800078e024c */
[----:B------:R-:W-:-:S04]  /*18c0*/  IMAD.WIDE R92, R10, 0x2, R92 ;  /* 0x000000020a5c7825 */ /* 0x000fc800078e025c */
[C---:B------:R-:W-:Y:S01]  /*18d0*/  IMAD.WIDE R90, R10.reuse, 0x2, R90 ;  /* 0x000000020a5a7825 */ /* 0x040fe200078e025a */
[----:B------:R-:W-:Y:S03]  /*18e0*/  STS.U16 [R5+UR8+0x800], R89 ;  /* 0x0008005905007988 */ /* 0x000fe60008000408 */
[----:B------:R-:W-:-:S04]  /*18f0*/  IMAD.WIDE R62, R10, 0x2, R62 ;  /* 0x000000020a3e7825 */ /* 0x000fc800078e023e */
[----:B------:R-:W-:-:S04]  /*1900*/  IMAD.WIDE R60, R13, 0x2, R60 ;  /* 0x000000020d3c7825 */ /* 0x000fc800078e023c */
[----:B0-----:R-:W-:Y:S02]  /*1910*/  IMAD.MOV.U32 R64, RZ, RZ, R62 ;  /* 0x000000ffff407224 */ /* 0x001fe400078e003e */
[----:B------:R-:W-:Y:S01]  /*1920*/  IMAD.MOV.U32 R65, RZ, RZ, R63 ;  /* 0x000000ffff417224 */ /* 0x000fe200078e003f */
[----:B--2---:R0:W-:Y:S02]  /*1930*/  STS.U16 [R5+UR8+0x900], R9 ;  /* 0x0009000905007988 */ /* 0x0041e40008000408 */
[----:B0-----:R-:W-:-:S04]  /*1940*/  IMAD.WIDE R8, R10, 0x2, R78 ;  /* 0x000000020a087825 */ /* 0x001fc800078e024e */
[----:B------:R-:W-:Y:S01]  /*1950*/  IMAD.MOV.U32 R79, RZ, RZ, R8 ;  /* 0x000000ffff4f7224 */ /* 0x000fe200078e0008 */
[----:B---3--:R0:W-:Y:S01]  /*1960*/  STS.U16 [R5+UR8+0xa00], R14 ;  /* 0x000a000e05007988 */ /* 0x0081e20008000408 */
[----:B------:R-:W-:Y:S02]  /*1970*/  IMAD.MOV.U32 R8, RZ, RZ, R9 ;  /* 0x000000ffff087224 */ /* 0x000fe400078e0009 */
[----:B0-----:R-:W-:Y:S01]  /*1980*/  IMAD.MOV.U32 R14, RZ, RZ, R91 ;  /* 0x000000ffff0e7224 */ /* 0x001fe200078e005b */
[----:B----4-:R0:W-:Y:S02]  /*1990*/  STS.U16 [R5+UR8+0xb00], R17 ;  /* 0x000b001105007988 */ /* 0x0101e40008000408 */
[----:B0-----:R-:W-:Y:S02]  /*19a0*/  IMAD.MOV.U32 R17, RZ, RZ, R93 ;  /* 0x000000ffff117224 */ /* 0x001fe400078e005d */
[----:B-----5:R0:W-:Y:S02]  /*19b0*/  STS.U16 [R5+UR8+0xc00], R11 ;  /* 0x000c000b05007988 */ /* 0x0201e40008000408 */
[----:B0-----:R-:W-:-:S02]  /*19c0*/  IMAD.MOV.U32 R11, RZ, RZ, R83 ;  /* 0x000000ffff0b7224 */ /* 0x001fc400078e0053 */
[----:B------:R-:W-:Y:S01]  /*19d0*/  IMAD.MOV.U32 R83, RZ, RZ, R92 ;  /* 0x000000ffff537224 */ /* 0x000fe200078e005c */
[----:B------:R0:W-:Y:S02]  /*19e0*/  STS.U16 [R5+UR8+0xd00], R16 ;  /* 0x000d001005007988 */ /* 0x0001e40008000408 */
[----:B0-----:R-:W-:Y:S02]  /*19f0*/  IMAD.MOV.U32 R16, RZ, RZ, R77 ;  /* 0x000000ffff107224 */ /* 0x001fe400078e004d */
[----:B------:R0:W-:Y:S02]  /*1a00*/  STS.U16 [R5+UR8+0xe00], R72 ;  /* 0x000e004805007988 */ /* 0x0001e40008000408 */
[----:B0-----:R-:W-:Y:S02]  /*1a10*/  IMAD.MOV.U32 R72, RZ, RZ, R85 ;  /* 0x000000ffff487224 */ /* 0x001fe400078e0055 */
[----:B------:R-:W-:Y:S01]  /*1a20*/  IMAD.MOV.U32 R85, RZ, RZ, R90 ;  /* 0x000000ffff557224 */ /* 0x000fe200078e005a */
[----:B------:R0:W-:Y:S01]  /*1a30*/  STS.U16 [R5+UR8+0xf00], R15 ;  /* 0x000f000f05007988 */ /* 0x0001e20008000408 */
[----:B------:R1:W-:Y:S06]  /*1a40*/  MEMBAR.ALL.CTA ;  /* 0x0000000000007992 */ /* 0x0003ec0000008000 */
[----:B-1----:R-:W1:Y:S01]  /*1a50*/  FENCE.VIEW.ASYNC.S ;  /* 0x00000000000073c6 */ /* 0x002e620000000000 */
[----:B0-----:R-:W-:-:S02]  /*1a60*/  IMAD.MOV.U32 R15, RZ, RZ, R81 ;  /* 0x000000ffff0f7224 */ /* 0x001fc400078e0051 */
[----:B------:R-:W-:Y:S01]  /*1a70*/  IMAD.MOV.U32 R81, RZ, RZ, R76 ;  /* 0x000000ffff517224 */ /* 0x000fe200078e004c */
[----:B-1----:R-:W-:Y:S06]  /*1a80*/  BAR.SYNC.DEFER_BLOCKING 0x0 ;  /* 0x0000000000007b1d */ /* 0x002fec0000010000 */
[----:B------:R-:W-:-:S06]  /*1a90*/  WARPGROUP.ARRIVE ;  /* 0x00000000000079c5 */ /* 0x000fcc0000000000 */
[----:B------:R-:W-:Y:S03]  /*1aa0*/  HGMMA.64x64x16.F32.BF16 R24, gdesc[UR4].tnspA, R24, gsb0 ;  /* 0x20e00000041879f0 */ /* 0x000fe60008001818 */
[----:B------:R-:W-:Y:S02]  /*1ab0*/  WARPGROUP.DEPBAR.LE gsb0, 0x0 ;  /* 0x00008000000079c5 */ /* 0x000fe40000010000 */
[----:B------:R-:W-:Y:S05]  /*1ac0*/  @P0 BRA `(.L_x_1) ;  /* 0xfffffff8001c0947 */ /* 0x000fea000383ffff */
[----:B------:R-:W-:Y:S02]  /*1ad0*/  F2FP.BF16.F32.PACK_AB R51, R55, R51 ;  /* 0x000000333733723e */ /* 0x000fe400000010ff */
[----:B------:R-:W-:Y:S02]  /*1ae0*/  F2FP.BF16.F32.PACK_AB R50, R54, R50 ;  /* 0x000000323632723e */ /* 0x000fe400000010ff */
[----:B------:R-:W-:Y:S02]  /*1af0*/  F2FP.BF16.F32.PACK_AB R49, R53, R49 ;  /* 0x000000313531723e */ /* 0x000fe400000010ff */
[----:B------:R-:W-:Y:S02]  /*1b00*/  F2FP.BF16.F32.PACK_AB R48, R52, R48 ;  /* 0x000000303430723e */ /* 0x000fe400000010ff */
[----:B------:R-:W-:Y:S02]  /*1b10*/  F2FP.BF16.F32.PACK_AB R43, R47, R43 ;  /* 0x0000002b2f2b723e */ /* 0x000fe400000010ff */
[----:B------:R-:W-:-:S02]  /*1b20*/  F2FP.BF16.F32.PACK_AB R42, R46, R42 ;  /* 0x0000002a2e2a723e */ /* 0x000fc400000010ff */
        /* <DEDUP_REMOVED lines=9> */
[----:B------:R-:W-:-:S07]  /*1bc0*/  F2FP.BF16.F32.PACK_AB R24, R28, R24 ;  /* 0x000000181c18723e */ /* 0x000fce00000010ff */
.L_x_0:
[----:B------:R-:W0:Y:S01]  /*1bd0*/  S2R R6, SR_TID.X ;  /* 0x0000000000067919 */ /* 0x000e220000002100 */
[C---:B------:R-:W-:Y:S01]  /*1be0*/  IMAD.SHL.U32 R5, R0.reuse, 0x80, RZ ;  /* 0x0000008000057824 */ /* 0x040fe200078e00ff */
[----:B------:R-:W-:Y:S01]  /*1bf0*/  ULDC.64 UR6, c[0x0][0x228] ;  /* 0x00008a0000067ab9 */ /* 0x000fe20000000a00 */
[----:B------:R-:W-:Y:S01]  /*1c00*/  IMAD.SHL.U32 R7, R0, 0x10, RZ ;  /* 0x0000001000077824 */ /* 0x000fe200078e00ff */
[----:B------:R-:W-:Y:S01]  /*1c10*/  ISETP.GE.AND P0, PT, R4, UR6, PT ;  /* 0x0000000604007c0c */ /* 0x000fe2000bf06270 */
[----:B------:R-:W-:Y:S01]  /*1c20*/  ULDC UR4, c[0x0][0x244] ;  /* 0x0000910000047ab9 */ /* 0x000fe20000000800 */
[----:B------:R-:W-:Y:S02]  /*1c30*/  LOP3.LUT R5, R5, 0x400, RZ, 0xc0, !PT ;  /* 0x0000040005057812 */ /* 0x000fe400078ec0ff */
[----:B------:R-:W-:Y:S02]  /*1c40*/  LOP3.LUT R0, R7, 0x70, RZ, 0xc0, !PT ;  /* 0x0000007007007812 */ /* 0x000fe400078ec0ff */
[----:B------:R-:W-:-:S02]  /*1c50*/  LOP3.LUT R18, R3, 0x3c, R2, 0xfe, !PT ;  /* 0x0000003c03127812 */ /* 0x000fc400078efe02 */
[----:B------:R-:W-:Y:S02]  /*1c60*/  IADD3 R0, R5, UR8, R0 ;  /* 0x0000000805007c10 */ /* 0x000fe4000fffe000 */
[C---:B------:R-:W-:Y:S02]  /*1c70*/  LOP3.LUT R5, R3.reuse, R2, RZ, 0xfc, !PT ;  /* 0x0000000203057212 */ /* 0x040fe400078efcff */
[C-C-:B------:R-:W-:Y:S02]  /*1c80*/  LOP3.LUT R17, R3.reuse, 0x38, R2.reuse, 0xfe, !PT ;  /* 0x0000003803117812 */ /* 0x140fe400078efe02 */
[C-C-:B------:R-:W-:Y:S02]  /*1c90*/  LOP3.LUT R19, R3.reuse, 0x36, R2.reuse, 0xfe, !PT ;  /* 0x0000003603137812 */ /* 0x140fe400078efe02 */
[C-C-:B------:R-:W-:Y:S02]  /*1ca0*/  LOP3.LUT R16, R3.reuse, 0x34, R2.reuse, 0xfe, !PT ;  /* 0x0000003403107812 */ /* 0x140fe400078efe02 */
[----:B------:R-:W-:-:S02]  /*1cb0*/  LOP3.LUT R36, R3, 0x32, R2, 0xfe, !PT ;  /* 0x0000003203247812 */ /* 0x000fc400078efe02 */
[C-C-:B------:R-:W-:Y:S02]  /*1cc0*/  LOP3.LUT R20, R3.reuse, 0x30, R2.reuse, 0xfe, !PT ;  /* 0x0000003003147812 */ /* 0x140fe400078efe02 */
[C-C-:B------:R-:W-:Y:S02]  /*1cd0*/  LOP3.LUT R21, R3.reuse, 0x2e, R2.reuse, 0xfe, !PT ;  /* 0x0000002e03157812 */ /* 0x140fe400078efe02 */
[C-C-:B------:R-:W-:Y:S02]  /*1ce0*/  LOP3.LUT R22, R3.reuse, 0x2c, R2.reuse, 0xfe, !PT ;  /* 0x0000002c03167812 */ /* 0x140fe400078efe02 */
[C-C-:B------:R-:W-:Y:S02]  /*1cf0*/  LOP3.LUT R23, R3.reuse, 0x2a, R2.reuse, 0xfe, !PT ;  /* 0x0000002a03177812 */ /* 0x140fe400078efe02 */
[----:B0-----:R-:W-:Y:S02]  /*1d00*/  LOP3.LUT R61, R6, 0x70, RZ, 0xc0, !PT ;  /* 0x00000070063d7812 */ /* 0x001fe400078ec0ff */
[----:B------:R-:W-:-:S02]  /*1d10*/  LOP3.LUT R6, R3, 0x3a, R2, 0xfe, !PT ;  /* 0x0000003a03067812 */ /* 0x000fc400078efe02 */
[----:B------:R-:W-:Y:S01]  /*1d20*/  LOP3.LUT R44, R3, 0x28, R2, 0xfe, !PT ;  /* 0x00000028032c7812 */ /* 0x000fe200078efe02 */
[----:B------:R-:W-:Y:S01]  /*1d30*/  IMAD R61, R61, 0x8, R0 ;  /* 0x000000083d3d7824 */ /* 0x000fe200078e0200 */
[----:B------:R-:W-:Y:S01]  /*1d40*/  BAR.SYNC.DEFER_BLOCKING 0x0 ;  /* 0x0000000000007b1d */ /* 0x000fe20000010000 */
[C-C-:B------:R-:W-:Y:S02]  /*1d50*/  LOP3.LUT R38, R3.reuse, 0x26, R2.reuse, 0xfe, !PT ;  /* 0x0000002603267812 */ /* 0x140fe400078efe02 */
[C-C-:B------:R-:W-:Y:S02]  /*1d60*/  LOP3.LUT R46, R3.reuse, 0x24, R2.reuse, 0xfe, !PT ;  /* 0x00000024032e7812 */ /* 0x140fe400078efe02 */
[----:B------:R-:W-:-:S03]  /*1d70*/  LOP3.LUT R52, R3, 0x22, R2, 0xfe, !PT ;  /* 0x0000002203347812 */ /* 0x000fc600078efe02 */
[----:B------:R-:W0:Y:S01]  /*1d80*/  LDC R0, c[0x0][0x248] ;  /* 0x00009200ff007b82 */ /* 0x000e220000000800 */
[C-C-:B------:R-:W-:Y:S02]  /*1d90*/  LOP3.LUT R54, R3.reuse, 0x20, R2.reuse, 0xfe, !PT ;  /* 0x0000002003367812 */ /* 0x140fe400078efe02 */
[C-C-:B------:R-:W-:Y:S02]  /*1da0*/  LOP3.LUT R55, R3.reuse, 0x1e, R2.reuse, 0xfe, !PT ;  /* 0x0000001e03377812 */ /* 0x140fe400078efe02 */
[C-C-:B------:R-:W-:Y:S02]  /*1db0*/  LOP3.LUT R56, R3.reuse, 0x1c, R2.reuse, 0xfe, !PT ;  /* 0x0000001c03387812 */ /* 0x140fe400078efe02 */
[C-C-:B------:R-:W-:Y:S02]  /*1dc0*/  LOP3.LUT R58, R3.reuse, 0x1a, R2.reuse, 0xfe, !PT ;  /* 0x0000001a033a7812 */ /* 0x140fe400078efe02 */
[C-C-:B------:R-:W-:Y:S02]  /*1dd0*/  LOP3.LUT R57, R3.reuse, 0x18, R2.reuse, 0xfe, !PT ;  /* 0x0000001803397812 */ /* 0x140fe400078efe02 */
[----:B------:R-:W-:-:S02]  /*1de0*/  LOP3.LUT R59, R3, 0x16, R2, 0xfe, !PT ;  /* 0x00000016033b7812 */ /* 0x000fc400078efe02 */
[C-C-:B------:R-:W-:Y:S02]  /*1df0*/  LOP3.LUT R60, R3.reuse, 0x14, R2.reuse, 0xfe, !PT ;  /* 0x00000014033c7812 */ /* 0x140fe400078efe02 */
[C-C-:B------:R-:W-:Y:S02]  /*1e00*/  LOP3.LUT R62, R3.reuse, 0x12, R2.reuse, 0xfe, !PT ;  /* 0x00000012033e7812 */ /* 0x140fe400078efe02 */
[C-C-:B------:R-:W-:Y:S01]  /*1e10*/  LOP3.LUT R63, R3.reuse, 0x10, R2.reuse, 0xfe, !PT ;  /* 0x00000010033f7812 */ /* 0x140fe200078efe02 */
[----:B------:R1:W-:Y:S01]  /*1e20*/  STSM.16.M88.4 [R61], R24 ;  /* 0x000000183d007844 */ /* 0x0003e20000000200 */
[C-C-:B------:R-:W-:Y:S02]  /*1e30*/  LOP3.LUT R37, R3.reuse, 0xe, R2.reuse, 0xfe, !PT ;  /* 0x0000000e03257812 */ /* 0x140fe400078efe02 */
[C-C-:B------:R-:W-:Y:S02]  /*1e40*/  LOP3.LUT R39, R3.reuse, 0xc, R2.reuse, 0xfe, !PT ;  /* 0x0000000c03277812 */ /* 0x140fe400078efe02 */
[--C-:B------:R-:W-:Y:S01]  /*1e50*/  LOP3.LUT R45, R3, 0xa, R2.reuse, 0xfe, !PT ;  /* 0x0000000a032d7812 */ /* 0x100fe200078efe02 */
[----:B0-----:R-:W-:Y:S01]  /*1e60*/  IMAD R53, R5, R0, RZ ;  /* 0x0000000005357224 */ /* 0x001fe200078e02ff */
[----:B------:R-:W-:-:S02]  /*1e70*/  LOP3.LUT R47, R3, 0x8, R2, 0xfe, !PT ;  /* 0x00000008032f7812 */ /* 0x000fc400078efe02 */
[C-C-:B------:R-:W-:Y:S02]  /*1e80*/  LOP3.LUT R29, R3.reuse, 0x6, R2.reuse, 0xfe, !PT ;  /* 0x00000006031d7812 */ /* 0x140fe400078efe02 */
[--C-:B------:R-:W-:Y:S01]  /*1e90*/  LOP3.LUT R31, R3, 0x4, R2.reuse, 0xfe, !PT ;  /* 0x00000004031f7812 */ /* 0x100fe200078efe02 */
[----:B------:R-:W-:Y:S01]  /*1ea0*/  BAR.SYNC.DEFER_BLOCKING 0x0 ;  /* 0x0000000000007b1d */ /* 0x000fe20000010000 */
[----:B------:R-:W-:Y:S02]  /*1eb0*/  ISETP.LT.AND P2, PT, R6, UR7, !P0 ;  /* 0x0000000706007c0c */ /* 0x000fe4000c741270 */
[----:B------:R-:W-:Y:S02]  /*1ec0*/  ISETP.LT.AND P1, PT, R5, UR7, !P0 ;  /* 0x0000000705007c0c */ /* 0x000fe4000c721270 */
[----:B-1----:R-:W-:Y:S02]  /*1ed0*/  LOP3.LUT R24, R7, 0x7f0, RZ, 0xc0, !PT ;  /* 0x000007f007187812 */ /* 0x002fe400078ec0ff */
[----:B------:R-:W-:-:S02]  /*1ee0*/  LOP3.LUT R7, R3, 0x2, R2, 0xfe, !PT ;  /* 0x0000000203077812 */ /* 0x000fc400078efe02 */
[----:B------:R-:W-:Y:S01]  /*1ef0*/  LOP3.LUT R25, R3, 0x3e, R2, 0xfe, !PT ;  /* 0x0000003e03197812 */ /* 0x000fe200078efe02 */
[----:B------:R-:W-:Y:S01]  /*1f00*/  IMAD R3, R4, UR4, RZ ;  /* 0x0000000404037c24 */ /* 0x000fe2000f8e02ff */
[C---:B------:R-:W-:Y:S01]  /*1f10*/  ISETP.LT.AND P4, PT, R7.reuse, UR7, !P0 ;  /* 0x0000000707007c0c */ /* 0x040fe2000c781270 */
[----:B------:R-:W-:Y:S01]  /*1f20*/  IMAD R30, R7, R0, RZ ;  /* 0x00000000071e7224 */ /* 0x000fe200078e02ff */
[----:B------:R-:W-:Y:S02]  /*1f30*/  ULDC.64 UR4, c[0x0][0x220] ;  /* 0x0000880000047ab9 */ /* 0x000fe40000000a00 */
[----:B------:R-:W-:-:S04]  /*1f40*/  LEA R2, P3, R3, UR4, 0x1 ;  /* 0x0000000403027c11 */ /* 0x000fc8000f8608ff */
[----:B------:R-:W-:Y:S02]  /*1f50*/  LEA.HI.X.SX32 R3, R3, UR5, 0x1, P3 ;  /* 0x0000000503037c11 */ /* 0x000fe400098f0eff */
[-C--:B------:R-:W-:Y:S02]  /*1f60*/  LEA R26, P5, R53, R2.reuse, 0x1 ;  /* 0x00000002351a7211 */ /* 0x080fe400078a08ff */
[C---:B------:R-:W-:Y:S01]  /*1f70*/  ISETP.LT.AND P3, PT, R31.reuse, UR7, !P0 ;  /* 0x000000071f007c0c */ /* 0x040fe2000c761270 */
[----:B------:R-:W0:Y:S01]  /*1f80*/  LDS.128 R8, [R24+UR8] ;  /* 0x0000000818087984 */ /* 0x000e220008000c00 */
[----:B------:R-:W-:Y:S01]  /*1f90*/  BAR.SYNC.DEFER_BLOCKING 0x0 ;  /* 0x0000000000007b1d */ /* 0x000fe20000010000 */
[----:B------:R-:W-:Y:S01]  /*1fa0*/  LEA R28, P6, R30, R2, 0x1 ;  /* 0x000000021e1c7211 */ /* 0x000fe200078c08ff */
[-C--:B------:R-:W-:Y:S01]  /*1fb0*/  IMAD R31, R31, R0.reuse, RZ ;  /* 0x000000001f1f7224 */ /* 0x080fe200078e02ff */
[-C--:B------:R-:W-:Y:S01]  /*1fc0*/  LEA.HI.X.SX32 R27, R53, R3.reuse, 0x1, P5 ;  /* 0x00000003351b7211 */ /* 0x080fe200028f0eff */
[----:B------:R-:W-:Y:S01]  /*1fd0*/  IMAD R53, R0, 0x10, R53 ;  /* 0x0000001000357824 */ /* 0x000fe200078e0235 */
[C---:B------:R-:W-:Y:S01]  /*1fe0*/  ISETP.LT.AND P5, PT, R29.reuse, UR7, !P0 ;  /* 0x000000071d007c0c */ /* 0x040fe2000c7a1270 */
[----:B------:R1:W-:Y:S02]  /*1ff0*/  STSM.16.M88.4 [R61], R32 ;  /* 0x000000203d007844 */ /* 0x0003e40000000200 */
[----:B------:R-:W-:Y:S01]  /*2000*/  BAR.SYNC.DEFER_BLOCKING 0x0 ;  /* 0x0000000000007b1d */ /* 0x000fe20000010000 */
[----:B-1----:R-:W-:Y:S01]  /*2010*/  IMAD R33, R29, R0, RZ ;  /* 0x000000001d217224 */ /* 0x002fe200078e02ff */
[----:B------:R-:W-:-:S04]  /*2020*/  LEA.HI.X.SX32 R29, R30, R3, 0x1, P6 ;  /* 0x000000031e1d7211 */ /* 0x000fc800030f0eff */
[----:B------:R-:W-:-:S04]  /*2030*/  LEA R32, P6, R33, R2, 0x1 ;  /* 0x0000000221207211 */ /* 0x000fc800078c08ff */
[----:B------:R-:W-:Y:S01]  /*2040*/  LEA.HI.X.SX32 R33, R33, R3, 0x1, P6 ;  /* 0x0000000321217211 */ /* 0x000fe200030f0eff */
[----:B------:R-:W1:Y:S01]  /*2050*/  LDS.128 R12, [R24+UR8] ;  /* 0x00000008180c7984 */ /* 0x000e620008000c00 */
[----:B------:R-:W-:Y:S06]  /*2060*/  BAR.SYNC.DEFER_BLOCKING 0x0 ;  /* 0x0000000000007b1d */ /* 0x000fec0000010000 */
[----:B------:R-:W-:Y:S02]  /*2070*/  STSM.16.M88.4 [R61], R40 ;  /* 0x000000283d007844 */ /* 0x000fe40000000200 */
[----:B------:R-:W-:Y:S06]  /*2080*/  BAR.SYNC.DEFER_BLOCKING 0x0 ;  /* 0x0000000000007b1d */ /* 0x000fec0000010000 */
[----:B------:R-:W2:Y:S02]  /*2090*/  LDS.128 R4, [R24+UR8] ;  /* 0x0000000818047984 */ /* 0x000ea40008000c00 */
[----:B------:R-:W-:Y:S06]  /*20a0*/  BAR.SYNC.DEFER_BLOCKING 0x0 ;  /* 0x0000000000007b1d */ /* 0x000fec0000010000 */
[----:B------:R-:W-:Y:S02]  /*20b0*/  STSM.16.M88.4 [R61], R48 ;  /* 0x000000303d007844 */ /* 0x000fe40000000200 */
[----:B------:R-:W-:Y:S06]  /*20c0*/  BAR.SYNC.DEFER_BLOCKING 0x0 ;  /* 0x0000000000007b1d */ /* 0x000fec0000010000 */
[----:B0-----:R0:W-:Y:S01]  /*20d0*/  @P1 STG.E.U16 desc[UR10][R26.64], R8 ;  /* 0x000000081a001986 */ /* 0x0011e2000c10150a */
[----:B------:R-:W-:-:S03]  /*20e0*/  LEA R30, P1, R31, R2, 0x1 ;  /* 0x000000021f1e7211 */ /* 0x000fc600078208ff */
[----:B------:R3:W-:Y:S01]  /*20f0*/  @P4 STG.E.U16 desc[UR10][R28.64], R9 ;  /* 0x000000091c004986 */ /* 0x0007e2000c10150a */
[----:B------:R-:W-:Y:S02]  /*2100*/  LEA.HI.X.SX32 R31, R31, R3, 0x1, P1 ;  /* 0x000000031f1f7211 */ /* 0x000fe400008f0eff */
[C---:B------:R-:W-:Y:S01]  /*2110*/  ISETP.LT.AND P4, PT, R47.reuse, UR7, !P0 ;  /* 0x000000072f007c0c */ /* 0x040fe2000c781270 */
[-C--:B------:R-:W-:Y:S01]  /*2120*/  IMAD R47, R47, R0.reuse, RZ ;  /* 0x000000002f2f7224 */ /* 0x080fe200078e02ff */
[----:B------:R-:W-:Y:S01]  /*2130*/  ISETP.LT.AND P1, PT, R36, UR7, !P0 ;  /* 0x0000000724007c0c */ /* 0x000fe2000c721270 */
[----:B------:R4:W-:Y:S01]  /*2140*/  @P3 STG.E.U16 desc[UR10][R30.64], R10 ;  /* 0x0000000a1e003986 */ /* 0x0009e2000c10150a */
[C---:B------:R-:W-:Y:S01]  /*2150*/  ISETP.LT.AND P3, PT, R45.reuse, UR7, !P0 ;  /* 0x000000072d007c0c */ /* 0x040fe2000c761270 */
[----:B------:R-:W-:Y:S01]  /*2160*/  IMAD R45, R45, R0, RZ ;  /* 0x000000002d2d7224 */ /* 0x000fe200078e02ff */
[----:B0-----:R-:W-:Y:S01]  /*2170*/  LEA R26, P6, R47, R2, 0x1 ;  /* 0x000000022f1a7211 */ /* 0x001fe200078c08ff */
[----:B------:R0:W-:Y:S01]  /*2180*/  @P5 STG.E.U16 desc[UR10][R32.64], R11 ;  /* 0x0000000b20005986 */ /* 0x0001e2000c10150a */
[----:B---3--:R-:W-:-:S02]  /*2190*/  PRMT R9, R8, 0x7632, R9 ;  /* 0x0000763208097816 */ /* 0x008fc40000000009 */
[-C--:B------:R-:W-:Y:S02]  /*21a0*/  LEA.HI.X.SX32 R27, R47, R3.reuse, 0x1, P6 ;  /* 0x000000032f1b7211 */ /* 0x080fe400030f0eff */
[C---:B------:R-:W-:Y:S01]  /*21b0*/  ISETP.LT.AND P6, PT, R39.reuse, UR7, !P0 ;  /* 0x0000000727007c0c */ /* 0x040fe2000c7c1270 */
[----:B------:R-:W-:Y:S01]  /*21c0*/  IMAD R39, R39, R0, RZ ;  /* 0x0000000027277224 */ /* 0x000fe200078e02ff */
[-C--:B------:R-:W-:Y:S01]  /*21d0*/  LEA R28, P5, R45, R2.reuse, 0x1 ;  /* 0x000000022d1c7211 */ /* 0x080fe200078a08ff */
[----:B------:R3:W-:Y:S01]  /*21e0*/  @P4 STG.E.U16 desc[UR10][R26.64], R9 ;  /* 0x000000091a004986 */ /* 0x0007e2000c10150a */
[----:B----4-:R-:W-:Y:S02]  /*21f0*/  PRMT R31, R9, 0x7632, R31 ;  /* 0x00007632091f7816 */ /* 0x010fe4000000001f */
[----:B------:R-:W-:Y:S02]  /*2200*/  LEA.HI.X.SX32 R29, R45, R3, 0x1, P5 ;  /* 0x000000032d1d7211 */ /* 0x000fe400028f0eff */
[----:B------:R-:W-:-:S02]  /*2210*/  LEA R8, P5, R39, R2, 0x1 ;  /* 0x0000000227087211 */ /* 0x000fc400078a08ff */
[----:B0-----:R-:W-:Y:S01]  /*2220*/  PRMT R11, R10, 0x7632, R11 ;  /* 0x000076320a0b7816 */ /* 0x001fe2000000000b */
[----:B------:R0:W-:Y:S01]  /*2230*/  @P3 STG.E.U16 desc[UR10][R28.64], R31 ;  /* 0x0000001f1c003986 */ /* 0x0001e2000c10150a */
[C---:B------:R-:W-:Y:S01]  /*2240*/  ISETP.LT.AND P4, PT, R37.reuse, UR7, !P0 ;  /* 0x0000000725007c0c */ /* 0x040fe2000c781270 */
[----:B------:R-:W-:Y:S01]  /*2250*/  IMAD R37, R37, R0, RZ ;  /* 0x0000000025257224 */ /* 0x000fe200078e02ff */
[----:B---3--:R-:W-:Y:S01]  /*2260*/  LEA.HI.X.SX32 R9, R39, R3, 0x1, P5 ;  /* 0x0000000327097211 */ /* 0x008fe200028f0eff */
[----:B------:R-:W-:Y:S01]  /*2270*/  IMAD R27, R0, 0x2, R53 ;  /* 0x00000002001b7824 */ /* 0x000fe200078e0235 */
[----:B------:R-:W-:Y:S02]  /*2280*/  ISETP.LT.AND P5, PT, R63, UR7, !P0 ;  /* 0x000000073f007c0c */ /* 0x000fe4000c7a1270 */
[-C--:B------:R-:W-:Y:S01]  /*2290*/  LEA R30, P3, R37, R2.reuse, 0x1 ;  /* 0x00000002251e7211 */ /* 0x080fe200078608ff */
[----:B------:R3:W-:Y:S01]  /*22a0*/  @P6 STG.E.U16 desc[UR10][R8.64], R11 ;  /* 0x0000000b08006986 */ /* 0x0007e2000c10150a */
[----:B------:R-:W-:-:S02]  /*22b0*/  LEA R10, P6, R53, R2, 0x1 ;  /* 0x00000002350a7211 */ /* 0x000fc400078c08ff */
[----:B0-----:R-:W-:Y:S01]  /*22c0*/  LEA.HI.X.SX32 R31, R37, R3, 0x1, P3 ;  /* 0x00000003251f7211 */ /* 0x001fe200018f0eff */
[----:B------:R-:W-:Y:S01]  /*22d0*/  IMAD R29, R0, 0x2, R27 ;  /* 0x00000002001d7824 */ /* 0x000fe200078e021b */
[----:B------:R-:W-:-:S03]  /*22e0*/  ISETP.LT.AND P3, PT, R62, UR7, !P0 ;  /* 0x000000073e007c0c */ /* 0x000fc6000c761270 */
[----:B------:R-:W-:Y:S01]  /*22f0*/  IMAD R33, R0, 0x2, R29 ;  /* 0x0000000200217824 */ /* 0x000fe200078e021d */
[----:B---3--:R-:W-:Y:S02]  /*2300*/  PRMT R9, R11, 0x7632, R9 ;  /* 0x000076320b097816 */ /* 0x008fe40000000009 */
[-C--:B------:R-:W-:Y:S02]  /*2310*/  LEA.HI.X.SX32 R11, R53, R3.reuse, 0x1, P6 ;  /* 0x00000003350b7211 */ /* 0x080fe400030f0eff */
[CC--:B------:R-:W-:Y:S01]  /*2320*/  LEA R26, P6, R27.reuse, R2.reuse, 0x1 ;  /* 0x000000021b1a7211 */ /* 0x0c0fe200078c08ff */
[----:B------:R0:W-:Y:S01]  /*2330*/  @P4 STG.E.U16 desc[UR10][R30.64], R9 ;  /* 0x000000091e004986 */ /* 0x0001e2000c10150a */
[----:B------:R-:W-:Y:S02]  /*2340*/  ISETP.LT.AND P4, PT, R60, UR7, !P0 ;  /* 0x000000073c007c0c */ /* 0x000fe4000c781270 */
[----:B------:R-:W-:Y:S01]  /*2350*/  LEA.HI.X.SX32 R27, R27, R3, 0x1, P6 ;  /* 0x000000031b1b7211 */ /* 0x000fe200030f0eff */
[----:B-1----:R1:W-:Y:S01]  /*2360*/  @P5 STG.E.U16 desc[UR10][R10.64], R12 ;  /* 0x0000000c0a005986 */ /* 0x0023e2000c10150a */
[----:B------:R-:W-:-:S02]  /*2370*/  LEA R8, P6, R29, R2, 0x1 ;  /* 0x000000021d087211 */ /* 0x000fc400078c08ff */
[----:B------:R-:W-:Y:S01]  /*2380*/  ISETP.LT.AND P5, PT, R59, UR7, !P0 ;  /* 0x000000073b007c0c */ /* 0x000fe2000c7a1270 */
[----:B------:R3:W-:Y:S01]  /*2390*/  @P3 STG.E.U16 desc[UR10][R26.64], R13 ;  /* 0x0000000d1a003986 */ /* 0x0007e2000c10150a */
[----:B------:R-:W-:Y:S02]  /*23a0*/  ISETP.LT.AND P3, PT, R57, UR7, !P0 ;  /* 0x0000000739007c0c */ /* 0x000fe4000c761270 */
[-C--:B0-----:R-:W-:Y:S01]  /*23b0*/  LEA.HI.X.SX32 R9, R29, R3.reuse, 0x1, P6 ;  /* 0x000000031d097211 */ /* 0x081fe200030f0eff */
[C---:B------:R-:W-:Y:S01]  /*23c0*/  IMAD R31, R0.reuse, 0x2, R33 ;  /* 0x00000002001f7824 */ /* 0x040fe200078e0221 */
[-C--:B------:R-:W-:Y:S02]  /*23d0*/  LEA R28, P6, R33, R2.reuse, 0x1 ;  /* 0x00000002211c7211 */ /* 0x080fe400078c08ff */
[----:B------:R-:W-:Y:S01]  /*23e0*/  PRMT R30, R13, 0x7632, R30 ;  /* 0x000076320d1e7816 */ /* 0x000fe2000000001e */
[----:B------:R0:W-:Y:S01]  /*23f0*/  @P4 STG.E.U16 desc[UR10][R8.64], R14 ;  /* 0x0000000e08004986 */ /* 0x0001e2000c10150a */
[----:B------:R-:W-:Y:S01]  /*2400*/  LEA.HI.X.SX32 R29, R33, R3, 0x1, P6 ;  /* 0x00000003211d7211 */ /* 0x000fe200030f0eff */
[----:B------:R-:W-:Y:S01]  /*2410*/  IMAD R33, R0, 0x2, R31 ;  /* 0x0000000200217824 */ /* 0x000fe200078e021f */
[----:B-1----:R-:W-:-:S02]  /*2420*/  LEA R10, P6, R31, R2, 0x1 ;  /* 0x000000021f0a7211 */ /* 0x002fc400078c08ff */
[----:B------:R-:W-:Y:S01]  /*2430*/  ISETP.LT.AND P4, PT, R58, UR7, !P0 ;  /* 0x000000073a007c0c */ /* 0x000fe2000c781270 */
[----:B---3--:R-:W-:Y:S01]  /*2440*/  IMAD R13, R0, 0x2, R33 ;  /* 0x00000002000d7824 */ /* 0x008fe200078e0221 */
[-C--:B------:R-:W-:Y:S01]  /*2450*/  LEA.HI.X.SX32 R11, R31, R3.reuse, 0x1, P6 ;  /* 0x000000031f0b7211 */ /* 0x080fe200030f0eff */
[----:B------:R1:W-:Y:S01]  /*2460*/  @P5 STG.E.U16 desc[UR10][R28.64], R15 ;  /* 0x0000000f1c005986 */ /* 0x0003e2000c10150a */
[C---:B------:R-:W-:Y:S02]  /*2470*/  LEA R26, P6, R33.reuse, R2, 0x1 ;  /* 0x00000002211a7211 */ /* 0x040fe400078c08ff */
[----:B------:R-:W-:Y:S02]  /*2480*/  ISETP.LT.AND P5, PT, R56, UR7, !P0 ;  /* 0x0000000738007c0c */ /* 0x000fe4000c7a1270 */
[----:B0-----:R-:W-:Y:S02]  /*2490*/  PRMT R9, R12, 0x7632, R9 ;  /* 0x000076320c097816 */ /* 0x001fe40000000009 */
[----:B------:R-:W-:-:S02]  /*24a0*/  LEA.HI.X.SX32 R27, R33, R3, 0x1, P6 ;  /* 0x00000003211b7211 */ /* 0x000fc400030f0eff */
[-C--:B------:R-:W-:Y:S01]  /*24b0*/  LEA R8, P6, R13, R2.reuse, 0x1 ;  /* 0x000000020d087211 */ /* 0x080fe200078c08ff */
[----:B------:R0:W-:Y:S01]  /*24c0*/  @P3 STG.E.U16 desc[UR10][R10.64], R9 ;  /* 0x000000090a003986 */ /* 0x0001e2000c10150a */
[----:B------:R-:W-:Y:S01]  /*24d0*/  ISETP.LT.AND P3, PT, R55, UR7, !P0 ;  /* 0x0000000737007c0c */ /* 0x000fe2000c761270 */
[----:B-1----:R-:W-:Y:S01]  /*24e0*/  IMAD R29, R0, 0x2, R13 ;  /* 0x00000002001d7824 */ /* 0x002fe200078e020d */
[----:B------:R-:W-:Y:S01]  /*24f0*/  PRMT R28, R15, 0x7632, R28 ;  /* 0x000076320f1c7816 */ /* 0x000fe2000000001c */
[----:B------:R1:W-:Y:S01]  /*2500*/  @P4 STG.E.U16 desc[UR10][R26.64], R30 ;  /* 0x0000001e1a004986 */ /* 0x0003e2000c10150a */
[----:B------:R-:W-:Y:S01]  /*2510*/  ISETP.LT.AND P4, PT, R54, UR7, !P0 ;  /* 0x0000000736007c0c */ /* 0x000fe2000c781270 */
[----:B------:R-:W-:Y:S01]  /*2520*/  IMAD R15, R0, 0x2, R29 ;  /* 0x00000002000f7824 */ /* 0x000fe200078e021d */
[----:B0-----:R-:W-:Y:S02]  /*2530*/  LEA.HI.X.SX32 R9, R13, R3, 0x1, P6 ;  /* 0x000000030d097211 */ /* 0x001fe400030f0eff */
[----:B------:R-:W-:-:S02]  /*2540*/  LEA R12, P6, R29, R2, 0x1 ;  /* 0x000000021d0c7211 */ /* 0x000fc400078c08ff */
[----:B------:R-:W-:Y:S01]  /*2550*/  PRMT R11, R14, 0x7632, R11 ;  /* 0x000076320e0b7816 */ /* 0x000fe2000000000b */
[C---:B-1----:R-:W-:Y:S01]  /*2560*/  IMAD R27, R0.reuse, 0x2, R15 ;  /* 0x00000002001b7824 */ /* 0x042fe200078e020f */
[----:B------:R-:W-:Y:S02]  /*2570*/  LEA.HI.X.SX32 R13, R29, R3, 0x1, P6 ;  /* 0x000000031d0d7211 */ /* 0x000fe400030f0eff */
[----:B------:R-:W-:Y:S01]  /*2580*/  LEA R10, P6, R15, R2, 0x1 ;  /* 0x000000020f0a7211 */ /* 0x000fe200078c08ff */
[----:B------:R0:W-:Y:S01]  /*2590*/  @P5 STG.E.U16 desc[UR10][R8.64], R11 ;  /* 0x0000000b08005986 */ /* 0x0001e2000c10150a */
[----:B------:R-:W-:Y:S01]  /*25a0*/  IMAD R29, R0, 0x2, R27 ;  /* 0x00000002001d7824 */ /* 0x000fe200078e021b */
[----:B------:R-:W-:Y:S02]  /*25b0*/  ISETP.LT.AND P5, PT, R52, UR7, !P0 ;  /* 0x0000000734007c0c */ /* 0x000fe4000c7a1270 */
[----:B------:R1:W-:Y:S01]  /*25c0*/  @P3 STG.E.U16 desc[UR10][R12.64], R28 ;  /* 0x0000001c0c003986 */ /* 0x0003e2000c10150a */
[----:B------:R-:W-:-:S02]  /*25d0*/  ISETP.LT.AND P3, PT, R46, UR7, !P0 ;  /* 0x000000072e007c0c */ /* 0x000fc4000c761270 */
[----:B0-----:R-:W-:Y:S01]  /*25e0*/  LEA.HI.X.SX32 R11, R15, R3, 0x1, P6 ;  /* 0x000000030f0b7211 */ /* 0x001fe200030f0eff */
[----:B------:R-:W-:Y:S01]  /*25f0*/  IMAD R9, R0, 0x2, R29 ;  /* 0x0000000200097824 */ /* 0x000fe200078e021d */
[----:B------:R-:W-:-:S03]  /*2600*/  LEA R14, P6, R27, R2, 0x1 ;  /* 0x000000021b0e7211 */ /* 0x000fc600078c08ff */
[----:B--2---:R-:W-:Y:S01]  /*2610*/  @P4 STG.E.U16 desc[UR10][R10.64], R4 ;  /* 0x000000040a004986 */ /* 0x004fe2000c10150a */
[-C--:B------:R-:W-:Y:S02]  /*2620*/  LEA.HI.X.SX32 R15, R27, R3.reuse, 0x1, P6 ;  /* 0x000000031b0f7211 */ /* 0x080fe400030f0eff */
[CC--:B------:R-:W-:Y:S02]  /*2630*/  LEA R26, P6, R29.reuse, R2.reuse, 0x1 ;  /* 0x000000021d1a7211 */ /* 0x0c0fe400078c08ff */
[----:B------:R-:W-:Y:S01]  /*2640*/  ISETP.LT.AND P4, PT, R38, UR7, !P0 ;  /* 0x0000000726007c0c */ /* 0x000fe2000c781270 */
[----:B------:R0:W-:Y:S01]  /*2650*/  @P5 STG.E.U16 desc[UR10][R14.64], R5 ;  /* 0x000000050e005986 */ /* 0x0001e2000c10150a */
[-C--:B------:R-:W-:Y:S01]  /*2660*/  LEA.HI.X.SX32 R27, R29, R3.reuse, 0x1, P6 ;  /* 0x000000031d1b7211 */ /* 0x080fe200030f0eff */
[----:B------:R-:W-:Y:S01]  /*2670*/  IMAD R29, R0, 0x2, R9 ;  /* 0x00000002001d7824 */ /* 0x000fe200078e0209 */
[C---:B-1----:R-:W-:Y:S02]  /*2680*/  LEA R12, P6, R9.reuse, R2, 0x1 ;  /* 0x00000002090c7211 */ /* 0x042fe400078c08ff */
[----:B------:R-:W-:Y:S01]  /*2690*/  ISETP.LT.AND P5, PT, R44, UR7, !P0 ;  /* 0x000000072c007c0c */ /* 0x000fe2000c7a1270 */
[----:B------:R1:W-:Y:S01]  /*26a0*/  @P3 STG.E.U16 desc[UR10][R26.64], R6 ;  /* 0x000000061a003986 */ /* 0x0003e2000c10150a */
[----:B------:R-:W-:-:S02]  /*26b0*/  LEA.HI.X.SX32 R13, R9, R3, 0x1, P6 ;  /* 0x00000003090d7211 */ /* 0x000fc400030f0eff */
[-C--:B------:R-:W-:Y:S01]  /*26c0*/  LEA R28, P6, R29, R2.reuse, 0x1 ;  /* 0x000000021d1c7211 */ /* 0x080fe200078c08ff */
[----:B------:R-:W2:Y:S01]  /*26d0*/  LDS.128 R8, [R24+UR8] ;  /* 0x0000000818087984 */ /* 0x000ea20008000c00 */
[----:B------:R-:W-:Y:S01]  /*26e0*/  ISETP.LT.AND P3, PT, R23, UR7, !P0 ;  /* 0x0000000717007c0c */ /* 0x000fe2000c761270 */
[----:B------:R-:W-:Y:S01]  /*26f0*/  IMAD R23, R0, 0x2, R29 ;  /* 0x0000000200177824 */ /* 0x000fe200078e021d */
[----:B0-----:R-:W-:Y:S01]  /*2700*/  PRMT R15, R4, 0x7632, R15 ;  /* 0x00007632040f7816 */ /* 0x001fe2000000000f */
[----:B------:R-:W-:Y:S01]  /*2710*/  @P4 STG.E.U16 desc[UR10][R12.64], R7 ;  /* 0x000000070c004986 */ /* 0x000fe2000c10150a */
[----:B------:R-:W-:Y:S02]  /*2720*/  LEA.HI.X.SX32 R29, R29, R3, 0x1, P6 ;  /* 0x000000031d1d7211 */ /* 0x000fe400030f0eff */
[----:B------:R-:W-:Y:S01]  /*2730*/  LEA R14, P6, R23, R2, 0x1 ;  /* 0x00000002170e7211 */ /* 0x000fe200078c08ff */
[----:B-1----:R-:W-:Y:S01]  /*2740*/  IMAD R27, R0, 0x2, R23 ;  /* 0x00000002001b7824 */ /* 0x002fe200078e0217 */
[----:B------:R-:W-:Y:S01]  /*2750*/  ISETP.LT.AND P4, PT, R22, UR7, !P0 ;  /* 0x0000000716007c0c */ /* 0x000fe2000c781270 */
[----:B------:R0:W-:Y:S01]  /*2760*/  @P5 STG.E.U16 desc[UR10][R28.64], R15 ;  /* 0x0000000f1c005986 */ /* 0x0001e2000c10150a */
[----:B------:R-:W-:-:S02]  /*2770*/  PRMT R5, R5, 0x7632, R5 ;  /* 0x0000763205057816 */ /* 0x000fc40000000005 */
[----:B------:R-:W-:Y:S01]  /*2780*/  ISETP.LT.AND P5, PT, R21, UR7, !P0 ;  /* 0x0000000715007c0c */ /* 0x000fe2000c7a1270 */
[----:B------:R-:W-:Y:S01]  /*2790*/  IMAD R21, R0, 0x2, R27 ;  /* 0x0000000200157824 */ /* 0x000fe200078e021b */
[----:B0-----:R-:W-:Y:S02]  /*27a0*/  LEA.HI.X.SX32 R15, R23, R3, 0x1, P6 ;  /* 0x00000003170f7211 */ /* 0x001fe400030f0eff */
[----:B------:R-:W-:-:S03]  /*27b0*/  LEA R4, P6, R27, R2, 0x1 ;  /* 0x000000021b047211 */ /* 0x000fc600078c08ff */
[----:B------:R0:W-:Y:S01]  /*27c0*/  @P3 STG.E.U16 desc[UR10][R14.64], R5 ;  /* 0x000000050e003986 */ /* 0x0001e2000c10150a */
[----:B------:R-:W-:Y:S02]  /*27d0*/  ISETP.LT.AND P3, PT, R20, UR7, !P0 ;  /* 0x0000000714007c0c */ /* 0x000fe4000c761270 */
[----:B------:R-:W-:Y:S01]  /*27e0*/  PRMT R20, R7, 0x7632, R20 ;  /* 0x0000763207147816 */ /* 0x000fe20000000014 */
[----:B------:R-:W-:Y:S01]  /*27f0*/  IMAD R7, R0, 0x2, R21 ;  /* 0x0000000200077824 */ /* 0x000fe200078e0215 */
[-C--:B0-----:R-:W-:Y:S02]  /*2800*/  LEA.HI.X.SX32 R5, R27, R3.reuse, 0x1, P6 ;  /* 0x000000031b057211 */ /* 0x081fe400030f0eff */
[C---:B------:R-:W-:Y:S02]  /*2810*/  LEA R12, P6, R21.reuse, R2, 0x1 ;  /* 0x00000002150c7211 */ /* 0x040fe400078c08ff */
[----:B------:R-:W-:Y:S02]  /*2820*/  PRMT R15, R6, 0x7632, R15 ;  /* 0x00007632060f7816 */ /* 0x000fe4000000000f */
[----:B------:R-:W-:Y:S01]  /*2830*/  LEA.HI.X.SX32 R13, R21, R3, 0x1, P6 ;  /* 0x00000003150d7211 */ /* 0x000fe200030f0eff */
[----:B------:R-:W-:-:S02]  /*2840*/  IMAD R21, R0, 0x2, R7 ;  /* 0x0000000200157824 */ /* 0x000fc400078e0207 */
[----:B------:R0:W-:Y:S01]  /*2850*/  @P4 STG.E.U16 desc[UR10][R4.64], R15 ;  /* 0x0000000f04004986 */ /* 0x0001e2000c10150a */
[-C--:B------:R-:W-:Y:S01]  /*2860*/  LEA R6, P4, R7, R2.reuse, 0x1 ;  /* 0x0000000207067211 */ /* 0x080fe200078808ff */
[C---:B------:R-:W-:Y:S02]  /*2870*/  IMAD R23, R0.reuse, 0x2, R21 ;  /* 0x0000000200177824 */ /* 0x040fe400078e0215 */
[----:B------:R1:W-:Y:S01]  /*2880*/  @P5 STG.E.U16 desc[UR10][R12.64], R20 ;  /* 0x000000140c005986 */ /* 0x0003e2000c10150a */
[-C--:B------:R-:W-:Y:S02]  /*2890*/  LEA R14, P5, R21, R2.reuse, 0x1 ;  /* 0x00000002150e7211 */ /* 0x080fe400078a08ff */
[-C--:B------:R-:W-:Y:S02]  /*28a0*/  LEA.HI.X.SX32 R7, R7, R3.reuse, 0x1, P4 ;  /* 0x0000000307077211 */ /* 0x080fe400020f0eff */
[----:B------:R-:W-:Y:S01]  /*28b0*/  ISETP.LT.AND P4, PT, R19, UR7, !P0 ;  /* 0x0000000713007c0c */ /* 0x000fe2000c781270 */
[C---:B------:R-:W-:Y:S01]  /*28c0*/  IMAD R19, R0.reuse, 0x2, R23 ;  /* 0x0000000200137824 */ /* 0x040fe200078e0217 */
[----:B0-----:R-:W-:Y:S01]  /*28d0*/  LEA.HI.X.SX32 R15, R21, R3, 0x1, P5 ;  /* 0x00000003150f7211 */ /* 0x001fe200028f0eff */
[----:B--2---:R-:W-:Y:S02]  /*28e0*/  @P3 STG.E.U16 desc[UR10][R6.64], R8 ;  /* 0x0000000806003986 */ /* 0x004fe4000c10150a */
[----:B------:R-:W-:Y:S01]  /*28f0*/  IMAD R21, R0, 0x2, R19 ;  /* 0x0000000200157824 */ /* 0x000fe200078e0213 */
[----:B------:R-:W-:Y:S01]  /*2900*/  ISETP.LT.AND P5, PT, R16, UR7, !P0 ;  /* 0x0000000710007c0c */ /* 0x000fe2000c7a1270 */
[----:B------:R0:W-:Y:S01]  /*2910*/  @P1 STG.E.U16 desc[UR10][R14.64], R9 ;  /* 0x000000090e001986 */ /* 0x0001e2000c10150a */
[-C--:B------:R-:W-:Y:S01]  /*2920*/  LEA R4, P1, R23, R2.reuse, 0x1 ;  /* 0x0000000217047211 */ /* 0x080fe200078208ff */
[----:B------:R-:W-:Y:S01]  /*2930*/  IMAD R27, R0, 0x2, R21 ;  /* 0x00000002001b7824 */ /* 0x000fe200078e0215 */
[----:B-1----:R-:W-:-:S02]  /*2940*/  LEA R12, P3, R19, R2, 0x1 ;  /* 0x00000002130c7211 */ /* 0x002fc400078608ff */
[-C--:B------:R-:W-:Y:S01]  /*2950*/  LEA.HI.X.SX32 R5, R23, R3.reuse, 0x1, P1 ;  /* 0x0000000317057211 */ /* 0x080fe200008f0eff */
[C---:B------:R-:W-:Y:S01]  /*2960*/  IMAD R23, R0.reuse, 0x2, R27 ;  /* 0x0000000200177824 */ /* 0x040fe200078e021b */
[-C--:B------:R-:W-:Y:S02]  /*2970*/  LEA R20, P6, R21, R2.reuse, 0x1 ;  /* 0x0000000215147211 */ /* 0x080fe400078c08ff */
[-C--:B------:R-:W-:Y:S01]  /*2980*/  LEA.HI.X.SX32 R13, R19, R3.reuse, 0x1, P3 ;  /* 0x00000003130d7211 */ /* 0x080fe200018f0eff */
[----:B------:R-:W-:Y:S01]  /*2990*/  IMAD R0, R0, 0x2, R23 ;  /* 0x0000000200007824 */ /* 0x000fe200078e0217 */
[----:B------:R-:W-:Y:S01]  /*29a0*/  LEA.HI.X.SX32 R21, R21, R3, 0x1, P6 ;  /* 0x0000000315157211 */ /* 0x000fe200030f0eff */
[----:B------:R1:W-:Y:S01]  /*29b0*/  @P5 STG.E.U16 desc[UR10][R4.64], R10 ;  /* 0x0000000a04005986 */ /* 0x0003e2000c10150a */
[-C--:B0-----:R-:W-:Y:S02]  /*29c0*/  LEA R14, P1, R23, R2.reuse, 0x1 ;  /* 0x00000002170e7211 */ /* 0x081fe400078208ff */
[----:B------:R-:W-:Y:S01]  /*29d0*/  LEA R6, P6, R27, R2, 0x1 ;  /* 0x000000021b067211 */ /* 0x000fe200078c08ff */
[----:B------:R1:W-:Y:S01]  /*29e0*/  @P4 STG.E.U16 desc[UR10][R12.64], R11 ;  /* 0x0000000b0c004986 */ /* 0x0003e2000c10150a */
[----:B------:R-:W-:-:S02]  /*29f0*/  ISETP.LT.AND P3, PT, R17, UR7, !P0 ;  /* 0x0000000711007c0c */ /* 0x000fc4000c761270 */
[-C--:B------:R-:W-:Y:S02]  /*2a00*/  LEA.HI.X.SX32 R15, R23, R3.reuse, 0x1, P1 ;  /* 0x00000003170f7211 */ /* 0x080fe400008f0eff */
[----:B------:R-:W-:Y:S02]  /*2a10*/  ISETP.LT.AND P1, PT, R18, UR7, !P0 ;  /* 0x0000000712007c0c */ /* 0x000fe4000c721270 */
[----:B------:R-:W-:Y:S02]  /*2a20*/  ISETP.LT.AND P0, PT, R25, UR7, !P0 ;  /* 0x0000000719007c0c */ /* 0x000fe4000c701270 */
[----:B------:R-:W-:Y:S02]  /*2a30*/  LEA.HI.X.SX32 R7, R27, R3, 0x1, P6 ;  /* 0x000000031b077211 */ /* 0x000fe400030f0eff */
[----:B------:R-:W-:Y:S02]  /*2a40*/  LEA R2, P6, R0, R2, 0x1 ;  /* 0x0000000200027211 */ /* 0x000fe400078c08ff */
[----:B------:R-:W-:-:S02]  /*2a50*/  PRMT R8, R8, 0x7632, R8 ;  /* 0x0000763208087816 */ /* 0x000fc40000000008 */
[----:B------:R-:W-:Y:S02]  /*2a60*/  LEA.HI.X.SX32 R3, R0, R3, 0x1, P6 ;  /* 0x0000000300037211 */ /* 0x000fe400030f0eff */
[----:B------:R-:W-:Y:S01]  /*2a70*/  PRMT R9, R9, 0x7632, R9 ;  /* 0x0000763209097816 */ /* 0x000fe20000000009 */
[----:B------:R1:W-:Y:S01]  /*2a80*/  @P3 STG.E.U16 desc[UR10][R20.64], R8 ;  /* 0x0000000814003986 */ /* 0x0003e2000c10150a */
[----:B------:R-:W-:-:S03]  /*2a90*/  PRMT R0, R10, 0x7632, R0 ;  /* 0x000076320a007816 */ /* 0x000fc60000000000 */
[----:B------:R1:W-:Y:S04]  /*2aa0*/  @P2 STG.E.U16 desc[UR10][R6.64], R9 ;  /* 0x0000000906002986 */ /* 0x0003e8000c10150a */
[----:B------:R1:W-:Y:S01]  /*2ab0*/  @P1 STG.E.U16 desc[UR10][R14.64], R0 ;  /* 0x000000000e001986 */ /* 0x0003e2000c10150a */
[----:B------:R-:W-:Y:S05]  /*2ac0*/  @!P0 EXIT ;  /* 0x000000000000894d */ /* 0x000fea0003800000 */
[----:B-1----:R-:W-:-:S05]  /*2ad0*/  PRMT R11, R11, 0x7632, R11 ;  /* 0x000076320b0b7816 */ /* 0x002fca000000000b */
[----:B------:R-:W-:Y:S01]  /*2ae0*/  STG.E.U16 desc[UR10][R2.64], R11 ;  /* 0x0000000b02007986 */ /* 0x000fe2000c10150a */
[----:B------:R-:W-:Y:S05]  /*2af0*/  EXIT ;  /* 0x000000000000794d */ /* 0x000fea0003800000 */
.L_x_2:
[----:B------:R-:W-:-:S00]  /*2b00*/  BRA `(.L_x_2) ;  /* 0xfffffffc00fc7947 */ /* 0x000fc0000383ffff */
[----:B------:R-:W-:-:S00]  /*2b10*/  NOP ;  /* 0x0000000000007918 */ /* 0x000fc00000000000 */
        /* <DEDUP_REMOVED lines=14> */
.L_x_3:


//--------------------- .nv.shared.matmul_kernel  --------------------------
	.section	.nv.shared.matmul_kernel,"aw",@nobits
	.sectionflags	@""
	.align	16
	.zero		1024


//--------------------- .nv.shared.reserved.0     --------------------------
	.section	.nv.shared.reserved.0,"aw",@nobits
	.weak		__nv_reservedSMEM_offset_0_alias
	.size		__nv_reservedSMEM_offset_0_alias, 0, 0
	.other		__nv_reservedSMEM_offset_0_alias,@"STO_CUDA_RESERVED_SHARED STV_DEFAULT"
__nv_reservedSMEM_offset_0_alias:
	.zero		0


//--------------------- .nv.constant0.matmul_kernel --------------------------
	.section	.nv.constant0.matmul_kernel,"a",@progbits
	.sectionflags	@""
	.align	4
.nv.constant0.matmul_kernel:
	.zero		608


//--------------------- SYMBOLS --------------------------

	.type		.nv.reservedSmem.offset0,@object
	.size		.nv.reservedSmem.offset0,0x4
